	.target	sm_90a

	.elftype	@"ET_EXEC"


//--------------------- .note.nv.tkinfo           --------------------------
	.section	.note.nv.tkinfo,"",@"SHT_NOTE"
	.sectionflags	@"SHF_NOTE_NV_TKINFO"
	.tkinfo
        /*0018*/ 	.word	0x00000002
        /*0030*/ 	.string	""
        /*0030*/ 	.string	"ptxas"
        /*0030*/ 	.string	"Cuda compilation tools, release 13.0, V13.0.88"
        /*0030*/ 	.string	"Build cuda_13.0.r13.0/compiler.36424714_0"
        /*0030*/ 	.string	"-arch sm_90a -m 64 "



//--------------------- .note.nv.cuinfo           --------------------------
	.section	.note.nv.cuinfo,"",@"SHT_NOTE"
	.sectionflags	@"SHF_NOTE_NV_CUINFO"
        /*0018*/ 	.short	0x0002
        /*001a*/ 	.short	0x005a
        /*001c*/ 	.short	0x0082
	.zero		2


//--------------------- .nv.info                  --------------------------
	.section	.nv.info,"",@"SHT_CUDA_INFO"
	.align	4


	//----- nvinfo : EIATTR_REGCOUNT
	.align		4
        /*0000*/ 	.byte	0x04, 0x2f
        /*0002*/ 	.short	(.L_15 - .L_14)
	.align		4
.L_14:
        /*0004*/ 	.word	index@(_ZN7cutlass13device_kernelINS_4gemm6kernel13GemmUniversalIN4cute5tupleIJiiiiEEENS1_10collective13CollectiveMmaINS1_34MainloopSm90TmaGmmaWarpSpecializedILi26ENS5_IJNS4_1CILi1EEESB_SB_EEENS1_35KernelTmaWarpSpecializedCooperativeEEENS5_IJNSA_ILi192EEENSA_ILi80EEENSA_ILi32EEEEEEaNS5_IJlSB_lEEEaSJ_NS4_8TiledMMAINS4_8MMA_AtomIJNS4_4SM904GMMA26MMA_64x16x32_S32S8S8_SS_TNEEEENS4_6LayoutINS5_IJNSA_ILi2EEESB_SB_EEENS5_IJSB_NSA_ILi0EEEST_EEEEENS5_IJNS4_10UnderscoreESW_SW_EEEEENS4_13SM90_TMA_LOADENS4_14ComposedLayoutINS4_7SwizzleILi1ELi4ELi3EEENS4_18smem_ptr_flag_bitsILi8EEENSQ_INS5_IJNSA_ILi8EEESH_EEENS5_IJSH_SB_EEEEEEEvNS4_8identityESZ_S19_vS1A_EENS_8epilogue10collective6detail29Sm90TmaWarpSpecializedAdapterINS1D_15DefaultEpilogueIaSJ_SJ_NS1C_6thread17LinearCombinationIaLi1EiiLNS1H_9ScaleType4KindE0ELNS_15FloatRoundStyleE2EaEENS1_15EpilogueDefaultEEEEEvvEEEEvNT_6ParamsE)
        /*0008*/ 	.word	0x000000a8


	//----- nvinfo : EIATTR_FRAME_SIZE
	.align		4
.L_15:
        /*000c*/ 	.byte	0x04, 0x11
        /*000e*/ 	.short	(.L_17 - .L_16)
	.align		4
.L_16:
        /*0010*/ 	.word	index@(_ZN7cutlass13device_kernelINS_4gemm6kernel13GemmUniversalIN4cute5tupleIJiiiiEEENS1_10collective13CollectiveMmaINS1_34MainloopSm90TmaGmmaWarpSpecializedILi26ENS5_IJNS4_1CILi1EEESB_SB_EEENS1_35KernelTmaWarpSpecializedCooperativeEEENS5_IJNSA_ILi192EEENSA_ILi80EEENSA_ILi32EEEEEEaNS5_IJlSB_lEEEaSJ_NS4_8TiledMMAINS4_8MMA_AtomIJNS4_4SM904GMMA26MMA_64x16x32_S32S8S8_SS_TNEEEENS4_6LayoutINS5_IJNSA_ILi2EEESB_SB_EEENS5_IJSB_NSA_ILi0EEEST_EEEEENS5_IJNS4_10UnderscoreESW_SW_EEEEENS4_13SM90_TMA_LOADENS4_14ComposedLayoutINS4_7SwizzleILi1ELi4ELi3EEENS4_18smem_ptr_flag_bitsILi8EEENSQ_INS5_IJNSA_ILi8EEESH_EEENS5_IJSH_SB_EEEEEEEvNS4_8identityESZ_S19_vS1A_EENS_8epilogue10collective6detail29Sm90TmaWarpSpecializedAdapterINS1D_15DefaultEpilogueIaSJ_SJ_NS1C_6thread17LinearCombinationIaLi1EiiLNS1H_9ScaleType4KindE0ELNS_15FloatRoundStyleE2EaEENS1_15EpilogueDefaultEEEEEvvEEEEvNT_6ParamsE)
        /*0014*/ 	.word	0x00000000


	//----- nvinfo : EIATTR_MIN_STACK_SIZE
	.align		4
.L_17:
        /*0018*/ 	.byte	0x04, 0x12
        /*001a*/ 	.short	(.L_19 - .L_18)
	.align		4
.L_18:
        /*001c*/ 	.word	index@(_ZN7cutlass13device_kernelINS_4gemm6kernel13GemmUniversalIN4cute5tupleIJiiiiEEENS1_10collective13CollectiveMmaINS1_34MainloopSm90TmaGmmaWarpSpecializedILi26ENS5_IJNS4_1CILi1EEESB_SB_EEENS1_35KernelTmaWarpSpecializedCooperativeEEENS5_IJNSA_ILi192EEENSA_ILi80EEENSA_ILi32EEEEEEaNS5_IJlSB_lEEEaSJ_NS4_8TiledMMAINS4_8MMA_AtomIJNS4_4SM904GMMA26MMA_64x16x32_S32S8S8_SS_TNEEEENS4_6LayoutINS5_IJNSA_ILi2EEESB_SB_EEENS5_IJSB_NSA_ILi0EEEST_EEEEENS5_IJNS4_10UnderscoreESW_SW_EEEEENS4_13SM90_TMA_LOADENS4_14ComposedLayoutINS4_7SwizzleILi1ELi4ELi3EEENS4_18smem_ptr_flag_bitsILi8EEENSQ_INS5_IJNSA_ILi8EEESH_EEENS5_IJSH_SB_EEEEEEEvNS4_8identityESZ_S19_vS1A_EENS_8epilogue10collective6detail29Sm90TmaWarpSpecializedAdapterINS1D_15DefaultEpilogueIaSJ_SJ_NS1C_6thread17LinearCombinationIaLi1EiiLNS1H_9ScaleType4KindE0ELNS_15FloatRoundStyleE2EaEENS1_15EpilogueDefaultEEEEEvvEEEEvNT_6ParamsE)
        /*0020*/ 	.word	0x00000000
.L_19:


//--------------------- .nv.compat                --------------------------
	.section	.nv.compat,"",@"SHT_CUDA_COMPAT_INFO"
	.align	4
        /*0000*/ 	.byte	0x02, 0x09, 0x01, 0x00, 0x02, 0x02, 0x04, 0x00, 0x02, 0x05, 0x05, 0x00, 0x03, 0x07, 0x01, 0x01
        /*0010*/ 	.byte	0x02, 0x03, 0x01, 0x00, 0x02, 0x06, 0x01, 0x00, 0x04, 0x0b, 0x08, 0x00, 0x00, 0x00, 0x00, 0x00
        /*0020*/ 	.byte	0x00, 0x00, 0x00, 0x00


//--------------------- .nv.info._ZN7cutlass13device_kernelINS_4gemm6kernel13GemmUniversalIN4cute5tupleIJiiiiEEENS1_10collective13CollectiveMmaINS1_34MainloopSm90TmaGmmaWarpSpecializedILi26ENS5_IJNS4_1CILi1EEESB_SB_EEENS1_35KernelTmaWarpSpecializedCooperativeEEENS5_IJNSA_ILi192EEENSA_ILi80EEENSA_ILi32EEEEEEaNS5_IJlSB_lEEEaSJ_NS4_8TiledMMAINS4_8MMA_AtomIJNS4_4SM904GMMA26MMA_64x16x32_S32S8S8_SS_TNEEEENS4_6LayoutINS5_IJNSA_ILi2EEESB_SB_EEENS5_IJSB_NSA_ILi0EEEST_EEEEENS5_IJNS4_10UnderscoreESW_SW_EEEEENS4_13SM90_TMA_LOADENS4_14ComposedLayoutINS4_7SwizzleILi1ELi4ELi3EEENS4_18smem_ptr_flag_bitsILi8EEENSQ_INS5_IJNSA_ILi8EEESH_EEENS5_IJSH_SB_EEEEEEEvNS4_8identityESZ_S19_vS1A_EENS_8epilogue10collective6detail29Sm90TmaWarpSpecializedAdapterINS1D_15DefaultEpilogueIaSJ_SJ_NS1C_6thread17LinearCombinationIaLi1EiiLNS1H_9ScaleType4KindE0ELNS_15FloatRoundStyleE2EaEENS1_15EpilogueDefaultEEEEEvvEEEEvNT_6ParamsE --------------------------
	.section	.nv.info._ZN7cutlass13device_kernelINS_4gemm6kernel13GemmUniversalIN4cute5tupleIJiiiiEEENS1_10collective13CollectiveMmaINS1_34MainloopSm90TmaGmmaWarpSpecializedILi26ENS5_IJNS4_1CILi1EEESB_SB_EEENS1_35KernelTmaWarpSpecializedCooperativeEEENS5_IJNSA_ILi192EEENSA_ILi80EEENSA_ILi32EEEEEEaNS5_IJlSB_lEEEaSJ_NS4_8TiledMMAINS4_8MMA_AtomIJNS4_4SM904GMMA26MMA_64x16x32_S32S8S8_SS_TNEEEENS4_6LayoutINS5_IJNSA_ILi2EEESB_SB_EEENS5_IJSB_NSA_ILi0EEEST_EEEEENS5_IJNS4_10UnderscoreESW_SW_EEEEENS4_13SM90_TMA_LOADENS4_14ComposedLayoutINS4_7SwizzleILi1ELi4ELi3EEENS4_18smem_ptr_flag_bitsILi8EEENSQ_INS5_IJNSA_ILi8EEESH_EEENS5_IJSH_SB_EEEEEEEvNS4_8identityESZ_S19_vS1A_EENS_8epilogue10collective6detail29Sm90TmaWarpSpecializedAdapterINS1D_15DefaultEpilogueIaSJ_SJ_NS1C_6thread17LinearCombinationIaLi1EiiLNS1H_9ScaleType4KindE0ELNS_15FloatRoundStyleE2EaEENS1_15EpilogueDefaultEEEEEvvEEEEvNT_6ParamsE,"",@"SHT_CUDA_INFO"
	.sectionflags	@""
	.align	4


	//----- nvinfo : EIATTR_CUDA_API_VERSION
	.align		4
        /*0000*/ 	.byte	0x04, 0x37
        /*0002*/ 	.short	(.L_21 - .L_20)
.L_20:
        /*0004*/ 	.word	0x00000082


	//----- nvinfo : EIATTR_KPARAM_INFO
	.align		4
.L_21:
        /*0008*/ 	.byte	0x04, 0x17
        /*000a*/ 	.short	(.L_23 - .L_22)
.L_22:
        /*000c*/ 	.word	0x00000000
        /*0010*/ 	.short	0x0000
        /*0012*/ 	.short	0x0070
        /*0014*/ 	.byte	0x00, 0xf0, 0x01, 0x10


	//----- nvinfo : EIATTR_SPARSE_MMA_MASK
	.align		4
.L_23:
        /*0018*/ 	.byte	0x03, 0x50
        /*001a*/ 	.short	0x0000


	//----- nvinfo : EIATTR_MAXREG_COUNT
	.align		4
        /*001c*/ 	.byte	0x03, 0x1b
        /*001e*/ 	.short	0x00a8


	//----- nvinfo : EIATTR_NUM_BARRIERS
	.align		4
        /*0020*/ 	.byte	0x02, 0x4c
        /*0022*/ 	.byte	0x01
	.zero		1


	//----- nvinfo : EIATTR_EXTERNS
	.align		4
        /*0024*/ 	.byte	0x04, 0x0f
        /*0026*/ 	.short	(.L_25 - .L_24)


	//   ....[0]....
	.align		4
.L_24:
        /*0028*/ 	.word	index@(__assertfail)


	//----- nvinfo : EIATTR_MERCURY_ISA_VERSION
	.align		4
.L_25:
        /*002c*/ 	.byte	0x03, 0x5f
        /*002e*/ 	.short	0x0101


	//----- nvinfo : EIATTR_INT_WARP_WIDE_INSTR_OFFSETS
	.align		4
        /*0030*/ 	.byte	0x04, 0x31
        /*0032*/ 	.short	(.L_27 - .L_26)


	//   ....[0]....
.L_26:
        /*0034*/ 	.word	0x000006a0


	//   ....[1]....
        /*0038*/ 	.word	0x000006d0


	//   ....[2]....
        /*003c*/ 	.word	0x000007b0


	//----- nvinfo : EIATTR_COOP_GROUP_MASK_REGIDS
	.align		4
.L_27:
        /*0040*/ 	.byte	0x04, 0x29
        /*0042*/ 	.short	(.L_29 - .L_28)


	//   ....[0]....
.L_28:
        /*0044*/ 	.word	0xffffffff


	//   ....[1]....
        /*0048*/ 	.word	0xffffffff


	//   ....[2]....
        /*004c*/ 	.word	0xffffffff


	//   ....[3]....
        /*0050*/ 	.word	0xffffffff


	//   ....[4]....
        /*0054*/ 	.word	0xffffffff


	//----- nvinfo : EIATTR_COOP_GROUP_INSTR_OFFSETS
	.align		4
.L_29:
        /*0058*/ 	.byte	0x04, 0x28
        /*005a*/ 	.short	(.L_31 - .L_30)


	//   ....[0]....
.L_30:
        /*005c*/ 	.word	0x00000060


	//   ....[1]....
        /*0060*/ 	.word	0x00000070


	//   ....[2]....
        /*0064*/ 	.word	0x00000130


	//   ....[3]....
        /*0068*/ 	.word	0x000005b0


	//   ....[4]....
        /*006c*/ 	.word	0x00001260


	//----- nvinfo : EIATTR_REG_RECONFIG
	.align		4
.L_31:
        /*0070*/ 	.byte	0x01, 0x54
	.zero		2


	//----- nvinfo : EIATTR_SYSCALL_OFFSETS
	.align		4
        /*0074*/ 	.byte	0x04, 0x46
        /*0076*/ 	.short	(.L_33 - .L_32)


	//   ....[0]....
.L_32:
        /*0078*/ 	.word	0x00001430


	//----- nvinfo : EIATTR_MBARRIER_INSTR_OFFSETS
	.align		4
.L_33:
        /*007c*/ 	.byte	0x04, 0x39
        /*007e*/ 	.short	(.L_35 - .L_34)


	//   ....[0]....
.L_34:
        /*0080*/ 	.word	0x00000250
        /*0084*/ 	.word	0x000000ff
        /*0088*/ 	.word	0x00000000
        /*008c*/ 	.short	0x0100
        /*008e*/ 	.byte	0x08
	.zero		1


	//   ....[1]....
        /*0090*/ 	.word	0x00000260
        /*0094*/ 	.word	0x000000ff
        /*0098*/ 	.word	0x000000d0
        /*009c*/ 	.short	0x0100
        /*009e*/ 	.byte	0x08
	.zero		1


	//   ....[2]....
        /*00a0*/ 	.word	0x00000270
        /*00a4*/ 	.word	0x000000ff
        /*00a8*/ 	.word	0x00000008
        /*00ac*/ 	.short	0x0100
        /*00ae*/ 	.byte	0x08
	.zero		1


	//   ....[3]....
        /*00b0*/ 	.word	0x00000280
        /*00b4*/ 	.word	0x000000ff
        /*00b8*/ 	.word	0x000000d8
        /*00bc*/ 	.short	0x0100
        /*00be*/ 	.byte	0x08
	.zero		1


	//   ....[4]....
        /*00c0*/ 	.word	0x00000290
        /*00c4*/ 	.word	0x000000ff
        /*00c8*/ 	.word	0x00000010
        /*00cc*/ 	.short	0x0100
        /*00ce*/ 	.byte	0x08
	.zero		1


	//   ....[5]....
        /*00d0*/ 	.word	0x000002a0
        /*00d4*/ 	.word	0x000000ff
        /*00d8*/ 	.word	0x000000e0
        /*00dc*/ 	.short	0x0100
        /*00de*/ 	.byte	0x08
	.zero		1


	//   ....[6]....
        /*00e0*/ 	.word	0x000002b0
        /*00e4*/ 	.word	0x000000ff
        /*00e8*/ 	.word	0x00000018
        /*00ec*/ 	.short	0x0100
        /*00ee*/ 	.byte	0x08
	.zero		1


	//   ....[7]....
        /*00f0*/ 	.word	0x000002c0
        /*00f4*/ 	.word	0x000000ff
        /*00f8*/ 	.word	0x000000e8
        /*00fc*/ 	.short	0x0100
        /*00fe*/ 	.byte	0x08
	.zero		1


	//   ....[8]....
        /*0100*/ 	.word	0x000002d0
        /*0104*/ 	.word	0x000000ff
        /*0108*/ 	.word	0x00000020
        /*010c*/ 	.short	0x0100
        /*010e*/ 	.byte	0x08
	.zero		1


	//   ....[9]....
        /*0110*/ 	.word	0x000002e0
        /*0114*/ 	.word	0x000000ff
        /*0118*/ 	.word	0x000000f0
        /*011c*/ 	.short	0x0100
        /*011e*/ 	.byte	0x08
	.zero		1


	//   ....[10]....
        /*0120*/ 	.word	0x000002f0
        /*0124*/ 	.word	0x000000ff
        /*0128*/ 	.word	0x00000028
        /*012c*/ 	.short	0x0100
        /*012e*/ 	.byte	0x08
	.zero		1


	//   ....[11]....
        /*0130*/ 	.word	0x00000300
        /*0134*/ 	.word	0x000000ff
        /*0138*/ 	.word	0x000000f8
        /*013c*/ 	.short	0x0100
        /*013e*/ 	.byte	0x08
	.zero		1


	//   ....[12]....
        /*0140*/ 	.word	0x00000310
        /*0144*/ 	.word	0x000000ff
        /*0148*/ 	.word	0x00000030
        /*014c*/ 	.short	0x0100
        /*014e*/ 	.byte	0x08
	.zero		1


	//   ....[13]....
        /*0150*/ 	.word	0x00000320
        /*0154*/ 	.word	0x000000ff
        /*0158*/ 	.word	0x00000100
        /*015c*/ 	.short	0x0100
        /*015e*/ 	.byte	0x08
	.zero		1


	//   ....[14]....
        /*0160*/ 	.word	0x00000330
        /*0164*/ 	.word	0x000000ff
        /*0168*/ 	.word	0x00000038
        /*016c*/ 	.short	0x0100
        /*016e*/ 	.byte	0x08
	.zero		1


	//   ....[15]....
        /*0170*/ 	.word	0x00000340
        /*0174*/ 	.word	0x000000ff
        /*0178*/ 	.word	0x00000108
        /*017c*/ 	.short	0x0100
        /*017e*/ 	.byte	0x08
	.zero		1


	//   ....[16]....
        /*0180*/ 	.word	0x00000350
        /*0184*/ 	.word	0x000000ff
        /*0188*/ 	.word	0x00000040
        /*018c*/ 	.short	0x0100
        /*018e*/ 	.byte	0x08
	.zero		1


	//   ....[17]....
        /*0190*/ 	.word	0x00000360
        /*0194*/ 	.word	0x000000ff
        /*0198*/ 	.word	0x00000110
        /*019c*/ 	.short	0x0100
        /*019e*/ 	.byte	0x08
	.zero		1


	//   ....[18]....
        /*01a0*/ 	.word	0x00000370
        /*01a4*/ 	.word	0x000000ff
        /*01a8*/ 	.word	0x00000048
        /*01ac*/ 	.short	0x0100
        /*01ae*/ 	.byte	0x08
	.zero		1


	//   ....[19]....
        /*01b0*/ 	.word	0x00000380
        /*01b4*/ 	.word	0x000000ff
        /*01b8*/ 	.word	0x00000118
        /*01bc*/ 	.short	0x0100
        /*01be*/ 	.byte	0x08
	.zero		1


	//   ....[20]....
        /*01c0*/ 	.word	0x00000390
        /*01c4*/ 	.word	0x000000ff
        /*01c8*/ 	.word	0x00000050
        /*01cc*/ 	.short	0x0100
        /*01ce*/ 	.byte	0x08
	.zero		1


	//   ....[21]....
        /*01d0*/ 	.word	0x000003a0
        /*01d4*/ 	.word	0x000000ff
        /*01d8*/ 	.word	0x00000120
        /*01dc*/ 	.short	0x0100
        /*01de*/ 	.byte	0x08
	.zero		1


	//   ....[22]....
        /*01e0*/ 	.word	0x000003b0
        /*01e4*/ 	.word	0x000000ff
        /*01e8*/ 	.word	0x00000058
        /*01ec*/ 	.short	0x0100
        /*01ee*/ 	.byte	0x08
	.zero		1


	//   ....[23]....
        /*01f0*/ 	.word	0x000003c0
        /*01f4*/ 	.word	0x000000ff
        /*01f8*/ 	.word	0x00000128
        /*01fc*/ 	.short	0x0100
        /*01fe*/ 	.byte	0x08
	.zero		1


	//   ....[24]....
        /*0200*/ 	.word	0x000003d0
        /*0204*/ 	.word	0x000000ff
        /*0208*/ 	.word	0x00000060
        /*020c*/ 	.short	0x0100
        /*020e*/ 	.byte	0x08
	.zero		1


	//   ....[25]....
        /*0210*/ 	.word	0x000003e0
        /*0214*/ 	.word	0x000000ff
        /*0218*/ 	.word	0x00000130
        /*021c*/ 	.short	0x0100
        /*021e*/ 	.byte	0x08
	.zero		1


	//   ....[26]....
        /*0220*/ 	.word	0x000003f0
        /*0224*/ 	.word	0x000000ff
        /*0228*/ 	.word	0x00000068
        /*022c*/ 	.short	0x0100
        /*022e*/ 	.byte	0x08
	.zero		1


	//   ....[27]....
        /*0230*/ 	.word	0x00000400
        /*0234*/ 	.word	0x000000ff
        /*0238*/ 	.word	0x00000138
        /*023c*/ 	.short	0x0100
        /*023e*/ 	.byte	0x08
	.zero		1


	//   ....[28]....
        /*0240*/ 	.word	0x00000410
        /*0244*/ 	.word	0x000000ff
        /*0248*/ 	.word	0x00000070
        /*024c*/ 	.short	0x0100
        /*024e*/ 	.byte	0x08
	.zero		1


	//   ....[29]....
        /*0250*/ 	.word	0x00000420
        /*0254*/ 	.word	0x000000ff
        /*0258*/ 	.word	0x00000140
        /*025c*/ 	.short	0x0100
        /*025e*/ 	.byte	0x08
	.zero		1


	//   ....[30]....
        /*0260*/ 	.word	0x00000430
        /*0264*/ 	.word	0x000000ff
        /*0268*/ 	.word	0x00000078
        /*026c*/ 	.short	0x0100
        /*026e*/ 	.byte	0x08
	.zero		1


	//   ....[31]....
        /*0270*/ 	.word	0x00000440
        /*0274*/ 	.word	0x000000ff
        /*0278*/ 	.word	0x00000148
        /*027c*/ 	.short	0x0100
        /*027e*/ 	.byte	0x08
	.zero		1


	//   ....[32]....
        /*0280*/ 	.word	0x00000450
        /*0284*/ 	.word	0x000000ff
        /*0288*/ 	.word	0x00000080
        /*028c*/ 	.short	0x0100
        /*028e*/ 	.byte	0x08
	.zero		1


	//   ....[33]....
        /*0290*/ 	.word	0x00000460
        /*0294*/ 	.word	0x000000ff
        /*0298*/ 	.word	0x00000150
        /*029c*/ 	.short	0x0100
        /*029e*/ 	.byte	0x08
	.zero		1


	//   ....[34]....
        /*02a0*/ 	.word	0x00000470
        /*02a4*/ 	.word	0x000000ff
        /*02a8*/ 	.word	0x00000088
        /*02ac*/ 	.short	0x0100
        /*02ae*/ 	.byte	0x08
	.zero		1


	//   ....[35]....
        /*02b0*/ 	.word	0x00000480
        /*02b4*/ 	.word	0x000000ff
        /*02b8*/ 	.word	0x00000158
        /*02bc*/ 	.short	0x0100
        /*02be*/ 	.byte	0x08
	.zero		1


	//   ....[36]....
        /*02c0*/ 	.word	0x00000490
        /*02c4*/ 	.word	0x000000ff
        /*02c8*/ 	.word	0x00000090
        /*02cc*/ 	.short	0x0100
        /*02ce*/ 	.byte	0x08
	.zero		1


	//   ....[37]....
        /*02d0*/ 	.word	0x000004a0
        /*02d4*/ 	.word	0x000000ff
        /*02d8*/ 	.word	0x00000160
        /*02dc*/ 	.short	0x0100
        /*02de*/ 	.byte	0x08
	.zero		1


	//   ....[38]....
        /*02e0*/ 	.word	0x000004b0
        /*02e4*/ 	.word	0x000000ff
        /*02e8*/ 	.word	0x00000098
        /*02ec*/ 	.short	0x0100
        /*02ee*/ 	.byte	0x08
	.zero		1


	//   ....[39]....
        /*02f0*/ 	.word	0x000004c0
        /*02f4*/ 	.word	0x000000ff
        /*02f8*/ 	.word	0x00000168
        /*02fc*/ 	.short	0x0100
        /*02fe*/ 	.byte	0x08
	.zero		1


	//   ....[40]....
        /*0300*/ 	.word	0x000004d0
        /*0304*/ 	.word	0x000000ff
        /*0308*/ 	.word	0x000000a0
        /*030c*/ 	.short	0x0100
        /*030e*/ 	.byte	0x08
	.zero		1


	//   ....[41]....
        /*0310*/ 	.word	0x000004e0
        /*0314*/ 	.word	0x000000ff
        /*0318*/ 	.word	0x00000170
        /*031c*/ 	.short	0x0100
        /*031e*/ 	.byte	0x08
	.zero		1


	//   ....[42]....
        /*0320*/ 	.word	0x000004f0
        /*0324*/ 	.word	0x000000ff
        /*0328*/ 	.word	0x000000a8
        /*032c*/ 	.short	0x0100
        /*032e*/ 	.byte	0x08
	.zero		1


	//   ....[43]....
        /*0330*/ 	.word	0x00000500
        /*0334*/ 	.word	0x000000ff
        /*0338*/ 	.word	0x00000178
        /*033c*/ 	.short	0x0100
        /*033e*/ 	.byte	0x08
	.zero		1


	//   ....[44]....
        /*0340*/ 	.word	0x00000510
        /*0344*/ 	.word	0x000000ff
        /*0348*/ 	.word	0x000000b0
        /*034c*/ 	.short	0x0100
        /*034e*/ 	.byte	0x08
	.zero		1


	//   ....[45]....
        /*0350*/ 	.word	0x00000520
        /*0354*/ 	.word	0x000000ff
        /*0358*/ 	.word	0x00000180
        /*035c*/ 	.short	0x0100
        /*035e*/ 	.byte	0x08
	.zero		1


	//   ....[46]....
        /*0360*/ 	.word	0x00000530
        /*0364*/ 	.word	0x000000ff
        /*0368*/ 	.word	0x000000b8
        /*036c*/ 	.short	0x0100
        /*036e*/ 	.byte	0x08
	.zero		1


	//   ....[47]....
        /*0370*/ 	.word	0x00000540
        /*0374*/ 	.word	0x000000ff
        /*0378*/ 	.word	0x00000188
        /*037c*/ 	.short	0x0100
        /*037e*/ 	.byte	0x08
	.zero		1


	//   ....[48]....
        /*0380*/ 	.word	0x00000550
        /*0384*/ 	.word	0x000000ff
        /*0388*/ 	.word	0x000000c0
        /*038c*/ 	.short	0x0100
        /*038e*/ 	.byte	0x08
	.zero		1


	//   ....[49]....
        /*0390*/ 	.word	0x00000560
        /*0394*/ 	.word	0x000000ff
        /*0398*/ 	.word	0x00000190
        /*039c*/ 	.short	0x0100
        /*039e*/ 	.byte	0x08
	.zero		1


	//   ....[50]....
        /*03a0*/ 	.word	0x00000570
        /*03a4*/ 	.word	0x000000ff
        /*03a8*/ 	.word	0x000000c8
        /*03ac*/ 	.short	0x0100
        /*03ae*/ 	.byte	0x08
	.zero		1


	//   ....[51]....
        /*03b0*/ 	.word	0x00000580
        /*03b4*/ 	.word	0x000000ff
        /*03b8*/ 	.word	0x00000198
        /*03bc*/ 	.short	0x0100
        /*03be*/ 	.byte	0x08
	.zero		1


	//   ....[52]....
        /*03c0*/ 	.word	0x00000820
        /*03c4*/ 	.word	0x000000ff
        /*03c8*/ 	.word	0x000001b0
        /*03cc*/ 	.short	0x0100
        /*03ce*/ 	.byte	0x06
	.zero		1


	//   ....[53]....
        /*03d0*/ 	.word	0x00000880
        /*03d4*/ 	.word	0x000000ff
        /*03d8*/ 	.word	0x000001b8
        /*03dc*/ 	.short	0x0100
        /*03de*/ 	.byte	0x06
	.zero		1


	//   ....[54]....
        /*03e0*/ 	.word	0x000014c0
        /*03e4*/ 	.word	0x00000003
        /*03e8*/ 	.word	0x00000000
        /*03ec*/ 	.short	0x010a
        /*03ee*/ 	.byte	0x3f
	.zero		1


	//   ....[55]....
        /*03f0*/ 	.word	0x00001500
        /*03f4*/ 	.word	0x00000003
        /*03f8*/ 	.word	0x00000000
        /*03fc*/ 	.short	0x010a
        /*03fe*/ 	.byte	0x3f
	.zero		1


	//   ....[56]....
        /*0400*/ 	.word	0x00001a80
        /*0404*/ 	.word	0x000000ff
        /*0408*/ 	.word	0x00000000
        /*040c*/ 	.short	0x010a
        /*040e*/ 	.byte	0x07
	.zero		1


	//   ....[57]....
        /*0410*/ 	.word	0x00001ac0
        /*0414*/ 	.word	0x000000ff
        /*0418*/ 	.word	0x00000000
        /*041c*/ 	.short	0x010a
        /*041e*/ 	.byte	0x07
	.zero		1


	//   ....[58]....
        /*0420*/ 	.word	0x00001f10
        /*0424*/ 	.word	0x000000ff
        /*0428*/ 	.word	0x00000000
        /*042c*/ 	.short	0x0101
        /*042e*/ 	.byte	0x07
	.zero		1


	//   ....[59]....
        /*0430*/ 	.word	0x00002110
        /*0434*/ 	.word	0x000000ff
        /*0438*/ 	.word	0x00000000
        /*043c*/ 	.short	0x0101
        /*043e*/ 	.byte	0x06
	.zero		1


	//   ....[60]....
        /*0440*/ 	.word	0x00007410
        /*0444*/ 	.word	0x0000000e
        /*0448*/ 	.word	0x000000d0
        /*044c*/ 	.short	0x010a
        /*044e*/ 	.byte	0x3f
	.zero		1


	//   ....[61]....
        /*0450*/ 	.word	0x00007790
        /*0454*/ 	.word	0x00000006
        /*0458*/ 	.word	0x000001b8
        /*045c*/ 	.short	0x0101
        /*045e*/ 	.byte	0x3f
	.zero		1


	//   ....[62]....
        /*0460*/ 	.word	0x00007ec0
        /*0464*/ 	.word	0x00000007
        /*0468*/ 	.word	0x00000000
        /*046c*/ 	.short	0x010a
        /*046e*/ 	.byte	0x3f
	.zero		1


	//   ....[63]....
        /*0470*/ 	.word	0x00007f40
        /*0474*/ 	.word	0x00000009
        /*0478*/ 	.word	0x00000000
        /*047c*/ 	.short	0x010a
        /*047e*/ 	.byte	0x3f
	.zero		1


	//   ....[64]....
        /*0480*/ 	.word	0x00007fd0
        /*0484*/ 	.word	0x00000006
        /*0488*/ 	.word	0x00000000
        /*048c*/ 	.short	0x010a
        /*048e*/ 	.byte	0x3f
	.zero		1


	//   ....[65]....
        /*0490*/ 	.word	0x00008060
        /*0494*/ 	.word	0x00000009
        /*0498*/ 	.word	0x00000000
        /*049c*/ 	.short	0x010a
        /*049e*/ 	.byte	0x3f
	.zero		1


	//   ....[66]....
        /*04a0*/ 	.word	0x000080f0
        /*04a4*/ 	.word	0x00000006
        /*04a8*/ 	.word	0x00000000
        /*04ac*/ 	.short	0x010a
        /*04ae*/ 	.byte	0x3f
	.zero		1


	//   ....[67]....
        /*04b0*/ 	.word	0x00008180
        /*04b4*/ 	.word	0x00000009
        /*04b8*/ 	.word	0x00000000
        /*04bc*/ 	.short	0x010a
        /*04be*/ 	.byte	0x3f
	.zero		1


	//   ....[68]....
        /*04c0*/ 	.word	0x00008210
        /*04c4*/ 	.word	0x00000006
        /*04c8*/ 	.word	0x00000000
        /*04cc*/ 	.short	0x010a
        /*04ce*/ 	.byte	0x3f
	.zero		1


	//   ....[69]....
        /*04d0*/ 	.word	0x000082a0
        /*04d4*/ 	.word	0x00000009
        /*04d8*/ 	.word	0x00000000
        /*04dc*/ 	.short	0x010a
        /*04de*/ 	.byte	0x3f
	.zero		1


	//   ....[70]....
        /*04e0*/ 	.word	0x00008330
        /*04e4*/ 	.word	0x00000006
        /*04e8*/ 	.word	0x00000000
        /*04ec*/ 	.short	0x010a
        /*04ee*/ 	.byte	0x3f
	.zero		1


	//   ....[71]....
        /*04f0*/ 	.word	0x000083c0
        /*04f4*/ 	.word	0x00000009
        /*04f8*/ 	.word	0x00000000
        /*04fc*/ 	.short	0x010a
        /*04fe*/ 	.byte	0x3f
	.zero		1


	//   ....[72]....
        /*0500*/ 	.word	0x00008450
        /*0504*/ 	.word	0x00000006
        /*0508*/ 	.word	0x00000000
        /*050c*/ 	.short	0x010a
        /*050e*/ 	.byte	0x3f
	.zero		1


	//   ....[73]....
        /*0510*/ 	.word	0x000084e0
        /*0514*/ 	.word	0x00000009
        /*0518*/ 	.word	0x00000000
        /*051c*/ 	.short	0x010a
        /*051e*/ 	.byte	0x3f
	.zero		1


	//   ....[74]....
        /*0520*/ 	.word	0x00008570
        /*0524*/ 	.word	0x00000006
        /*0528*/ 	.word	0x00000000
        /*052c*/ 	.short	0x010a
        /*052e*/ 	.byte	0x3f
	.zero		1


	//   ....[75]....
        /*0530*/ 	.word	0x00008600
        /*0534*/ 	.word	0x00000009
        /*0538*/ 	.word	0x00000000
        /*053c*/ 	.short	0x010a
        /*053e*/ 	.byte	0x3f
	.zero		1


	//   ....[76]....
        /*0540*/ 	.word	0x00008690
        /*0544*/ 	.word	0x00000006
        /*0548*/ 	.word	0x00000000
        /*054c*/ 	.short	0x010a
        /*054e*/ 	.byte	0x3f
	.zero		1


	//   ....[77]....
        /*0550*/ 	.word	0x00008720
        /*0554*/ 	.word	0x00000009
        /*0558*/ 	.word	0x00000000
        /*055c*/ 	.short	0x010a
        /*055e*/ 	.byte	0x3f
	.zero		1


	//   ....[78]....
        /*0560*/ 	.word	0x000087b0
        /*0564*/ 	.word	0x00000006
        /*0568*/ 	.word	0x00000000
        /*056c*/ 	.short	0x010a
        /*056e*/ 	.byte	0x3f
	.zero		1


	//   ....[79]....
        /*0570*/ 	.word	0x00008840
        /*0574*/ 	.word	0x00000009
        /*0578*/ 	.word	0x00000000
        /*057c*/ 	.short	0x010a
        /*057e*/ 	.byte	0x3f
	.zero		1


	//   ....[80]....
        /*0580*/ 	.word	0x000088d0
        /*0584*/ 	.word	0x00000006
        /*0588*/ 	.word	0x00000000
        /*058c*/ 	.short	0x010a
        /*058e*/ 	.byte	0x3f
	.zero		1


	//   ....[81]....
        /*0590*/ 	.word	0x00008960
        /*0594*/ 	.word	0x00000009
        /*0598*/ 	.word	0x00000000
        /*059c*/ 	.short	0x010a
        /*059e*/ 	.byte	0x3f
	.zero		1


	//   ....[82]....
        /*05a0*/ 	.word	0x000089f0
        /*05a4*/ 	.word	0x00000006
        /*05a8*/ 	.word	0x00000000
        /*05ac*/ 	.short	0x010a
        /*05ae*/ 	.byte	0x3f
	.zero		1


	//   ....[83]....
        /*05b0*/ 	.word	0x00008a80
        /*05b4*/ 	.word	0x00000009
        /*05b8*/ 	.word	0x00000000
        /*05bc*/ 	.short	0x010a
        /*05be*/ 	.byte	0x3f
	.zero		1


	//   ....[84]....
        /*05c0*/ 	.word	0x00008b10
        /*05c4*/ 	.word	0x00000006
        /*05c8*/ 	.word	0x00000000
        /*05cc*/ 	.short	0x010a
        /*05ce*/ 	.byte	0x3f
	.zero		1


	//   ....[85]....
        /*05d0*/ 	.word	0x00008ba0
        /*05d4*/ 	.word	0x00000009
        /*05d8*/ 	.word	0x00000000
        /*05dc*/ 	.short	0x010a
        /*05de*/ 	.byte	0x3f
	.zero		1


	//   ....[86]....
        /*05e0*/ 	.word	0x00008c30
        /*05e4*/ 	.word	0x00000006
        /*05e8*/ 	.word	0x00000000
        /*05ec*/ 	.short	0x010a
        /*05ee*/ 	.byte	0x3f
	.zero		1


	//   ....[87]....
        /*05f0*/ 	.word	0x00008cc0
        /*05f4*/ 	.word	0x00000003
        /*05f8*/ 	.word	0x00000000
        /*05fc*/ 	.short	0x010a
        /*05fe*/ 	.byte	0x3f
	.zero		1


	//   ....[88]....
        /*0600*/ 	.word	0x00008d20
        /*0604*/ 	.word	0x00000003
        /*0608*/ 	.word	0x00000000
        /*060c*/ 	.short	0x010a
        /*060e*/ 	.byte	0x3f
	.zero		1


	//   ....[89]....
        /*0610*/ 	.word	0x00008d80
        /*0614*/ 	.word	0x00000004
        /*0618*/ 	.word	0x00000000
        /*061c*/ 	.short	0x010a
        /*061e*/ 	.byte	0x3f
	.zero		1


	//   ....[90]....
        /*0620*/ 	.word	0x00008e50
        /*0624*/ 	.word	0x0000000e
        /*0628*/ 	.word	0x000000d0
        /*062c*/ 	.short	0x010a
        /*062e*/ 	.byte	0x3f
	.zero		1


	//   ....[91]....
        /*0630*/ 	.word	0x00008f20
        /*0634*/ 	.word	0x00000007
        /*0638*/ 	.word	0x00000000
        /*063c*/ 	.short	0x010a
        /*063e*/ 	.byte	0x3f
	.zero		1


	//   ....[92]....
        /*0640*/ 	.word	0x00008f70
        /*0644*/ 	.word	0x00000009
        /*0648*/ 	.word	0x00000000
        /*064c*/ 	.short	0x010a
        /*064e*/ 	.byte	0x3f
	.zero		1


	//   ....[93]....
        /*0650*/ 	.word	0x00008fc0
        /*0654*/ 	.word	0x00000006
        /*0658*/ 	.word	0x00000000
        /*065c*/ 	.short	0x010a
        /*065e*/ 	.byte	0x3f
	.zero		1


	//   ....[94]....
        /*0660*/ 	.word	0x00009010
        /*0664*/ 	.word	0x00000009
        /*0668*/ 	.word	0x00000000
        /*066c*/ 	.short	0x010a
        /*066e*/ 	.byte	0x3f
	.zero		1


	//   ....[95]....
        /*0670*/ 	.word	0x00009060
        /*0674*/ 	.word	0x00000006
        /*0678*/ 	.word	0x00000000
        /*067c*/ 	.short	0x010a
        /*067e*/ 	.byte	0x3f
	.zero		1


	//   ....[96]....
        /*0680*/ 	.word	0x000090b0
        /*0684*/ 	.word	0x00000009
        /*0688*/ 	.word	0x00000000
        /*068c*/ 	.short	0x010a
        /*068e*/ 	.byte	0x3f
	.zero		1


	//   ....[97]....
        /*0690*/ 	.word	0x00009100
        /*0694*/ 	.word	0x00000006
        /*0698*/ 	.word	0x00000000
        /*069c*/ 	.short	0x010a
        /*069e*/ 	.byte	0x3f
	.zero		1


	//   ....[98]....
        /*06a0*/ 	.word	0x00009150
        /*06a4*/ 	.word	0x00000009
        /*06a8*/ 	.word	0x00000000
        /*06ac*/ 	.short	0x010a
        /*06ae*/ 	.byte	0x3f
	.zero		1


	//   ....[99]....
        /*06b0*/ 	.word	0x000091a0
        /*06b4*/ 	.word	0x00000006
        /*06b8*/ 	.word	0x00000000
        /*06bc*/ 	.short	0x010a
        /*06be*/ 	.byte	0x3f
	.zero		1


	//   ....[100]....
        /*06c0*/ 	.word	0x000091f0
        /*06c4*/ 	.word	0x00000009
        /*06c8*/ 	.word	0x00000000
        /*06cc*/ 	.short	0x010a
        /*06ce*/ 	.byte	0x3f
	.zero		1


	//   ....[101]....
        /*06d0*/ 	.word	0x00009240
        /*06d4*/ 	.word	0x00000006
        /*06d8*/ 	.word	0x00000000
        /*06dc*/ 	.short	0x010a
        /*06de*/ 	.byte	0x3f
	.zero		1


	//   ....[102]....
        /*06e0*/ 	.word	0x00009290
        /*06e4*/ 	.word	0x00000009
        /*06e8*/ 	.word	0x00000000
        /*06ec*/ 	.short	0x010a
        /*06ee*/ 	.byte	0x3f
	.zero		1


	//   ....[103]....
        /*06f0*/ 	.word	0x000092e0
        /*06f4*/ 	.word	0x00000006
        /*06f8*/ 	.word	0x00000000
        /*06fc*/ 	.short	0x010a
        /*06fe*/ 	.byte	0x3f
	.zero		1


	//   ....[104]....
        /*0700*/ 	.word	0x00009330
        /*0704*/ 	.word	0x00000009
        /*0708*/ 	.word	0x00000000
        /*070c*/ 	.short	0x010a
        /*070e*/ 	.byte	0x3f
	.zero		1


	//   ....[105]....
        /*0710*/ 	.word	0x00009380
        /*0714*/ 	.word	0x00000006
        /*0718*/ 	.word	0x00000000
        /*071c*/ 	.short	0x010a
        /*071e*/ 	.byte	0x3f
	.zero		1


	//   ....[106]....
        /*0720*/ 	.word	0x000093d0
        /*0724*/ 	.word	0x00000009
        /*0728*/ 	.word	0x00000000
        /*072c*/ 	.short	0x010a
        /*072e*/ 	.byte	0x3f
	.zero		1


	//   ....[107]....
        /*0730*/ 	.word	0x00009420
        /*0734*/ 	.word	0x00000006
        /*0738*/ 	.word	0x00000000
        /*073c*/ 	.short	0x010a
        /*073e*/ 	.byte	0x3f
	.zero		1


	//   ....[108]....
        /*0740*/ 	.word	0x00009470
        /*0744*/ 	.word	0x00000009
        /*0748*/ 	.word	0x00000000
        /*074c*/ 	.short	0x010a
        /*074e*/ 	.byte	0x3f
	.zero		1


	//   ....[109]....
        /*0750*/ 	.word	0x000094c0
        /*0754*/ 	.word	0x00000006
        /*0758*/ 	.word	0x00000000
        /*075c*/ 	.short	0x010a
        /*075e*/ 	.byte	0x3f
	.zero		1


	//   ....[110]....
        /*0760*/ 	.word	0x00009510
        /*0764*/ 	.word	0x00000009
        /*0768*/ 	.word	0x00000000
        /*076c*/ 	.short	0x010a
        /*076e*/ 	.byte	0x3f
	.zero		1


	//   ....[111]....
        /*0770*/ 	.word	0x00009560
        /*0774*/ 	.word	0x00000006
        /*0778*/ 	.word	0x00000000
        /*077c*/ 	.short	0x010a
        /*077e*/ 	.byte	0x3f
	.zero		1


	//   ....[112]....
        /*0780*/ 	.word	0x000095b0
        /*0784*/ 	.word	0x00000009
        /*0788*/ 	.word	0x00000000
        /*078c*/ 	.short	0x010a
        /*078e*/ 	.byte	0x3f
	.zero		1


	//   ....[113]....
        /*0790*/ 	.word	0x00009600
        /*0794*/ 	.word	0x00000006
        /*0798*/ 	.word	0x00000000
        /*079c*/ 	.short	0x010a
        /*079e*/ 	.byte	0x3f
	.zero		1


	//   ....[114]....
        /*07a0*/ 	.word	0x00009650
        /*07a4*/ 	.word	0x00000009
        /*07a8*/ 	.word	0x00000000
        /*07ac*/ 	.short	0x010a
        /*07ae*/ 	.byte	0x3f
	.zero		1


	//   ....[115]....
        /*07b0*/ 	.word	0x000096a0
        /*07b4*/ 	.word	0x00000006
        /*07b8*/ 	.word	0x00000000
        /*07bc*/ 	.short	0x010a
        /*07be*/ 	.byte	0x3f
	.zero		1


	//----- nvinfo : EIATTR_NUM_MBARRIERS
	.align		4
.L_35:
        /*07c0*/ 	.byte	0x03, 0x38
        /*07c2*/ 	.short	0x0036


	//----- nvinfo : EIATTR_EXIT_INSTR_OFFSETS
	.align		4
        /*07c4*/ 	.byte	0x04, 0x1c
        /*07c6*/ 	.short	(.L_37 - .L_36)


	//   ....[0]....
.L_36:
        /*07c8*/ 	.word	0x000008d0


	//   ....[1]....
        /*07cc*/ 	.word	0x000011a0


	//   ....[2]....
        /*07d0*/ 	.word	0x00006a80


	//   ....[3]....
        /*07d4*/ 	.word	0x000070b0


	//   ....[4]....
        /*07d8*/ 	.word	0x00008d10


	//----- nvinfo : EIATTR_MAX_THREADS
	.align		4
.L_37:
        /*07dc*/ 	.byte	0x04, 0x05
        /*07de*/ 	.short	(.L_39 - .L_38)
.L_38:
        /*07e0*/ 	.word	0x00000180
        /*07e4*/ 	.word	0x00000001
        /*07e8*/ 	.word	0x00000001


	//----- nvinfo : EIATTR_CRS_STACK_SIZE
	.align		4
.L_39:
        /*07ec*/ 	.byte	0x04, 0x1e
        /*07ee*/ 	.short	(.L_41 - .L_40)
.L_40:
        /*07f0*/ 	.word	0x00000000


	//----- nvinfo : EIATTR_CBANK_PARAM_SIZE
	.align		4
.L_41:
        /*07f4*/ 	.byte	0x03, 0x19
        /*07f6*/ 	.short	0x0470


	//----- nvinfo : EIATTR_PARAM_CBANK
	.align		4
        /*07f8*/ 	.byte	0x04, 0x0a
        /*07fa*/ 	.short	(.L_43 - .L_42)
	.align		4
.L_42:
        /*07fc*/ 	.word	index@(.nv.constant0._ZN7cutlass13device_kernelINS_4gemm6kernel13GemmUniversalIN4cute5tupleIJiiiiEEENS1_10collective13CollectiveMmaINS1_34MainloopSm90TmaGmmaWarpSpecializedILi26ENS5_IJNS4_1CILi1EEESB_SB_EEENS1_35KernelTmaWarpSpecializedCooperativeEEENS5_IJNSA_ILi192EEENSA_ILi80EEENSA_ILi32EEEEEEaNS5_IJlSB_lEEEaSJ_NS4_8TiledMMAINS4_8MMA_AtomIJNS4_4SM904GMMA26MMA_64x16x32_S32S8S8_SS_TNEEEENS4_6LayoutINS5_IJNSA_ILi2EEESB_SB_EEENS5_IJSB_NSA_ILi0EEEST_EEEEENS5_IJNS4_10UnderscoreESW_SW_EEEEENS4_13SM90_TMA_LOADENS4_14ComposedLayoutINS4_7SwizzleILi1ELi4ELi3EEENS4_18smem_ptr_flag_bitsILi8EEENSQ_INS5_IJNSA_ILi8EEESH_EEENS5_IJSH_SB_EEEEEEEvNS4_8identityESZ_S19_vS1A_EENS_8epilogue10collective6detail29Sm90TmaWarpSpecializedAdapterINS1D_15DefaultEpilogueIaSJ_SJ_NS1C_6thread17LinearCombinationIaLi1EiiLNS1H_9ScaleType4KindE0ELNS_15FloatRoundStyleE2EaEENS1_15EpilogueDefaultEEEEEvvEEEEvNT_6ParamsE)
        /*0800*/ 	.short	0x0210
        /*0802*/ 	.short	0x0470


	//----- nvinfo : EIATTR_SW_WAR
	.align		4
.L_43:
        /*0804*/ 	.byte	0x04, 0x36
        /*0806*/ 	.short	(.L_45 - .L_44)
.L_44:
        /*0808*/ 	.word	0x00000008
.L_45:


//--------------------- .nv.callgraph             --------------------------
	.section	.nv.callgraph,"",@"SHT_CUDA_CALLGRAPH"
	.align	4
	.sectionentsize	8
	.align		4
        /*0000*/ 	.word	0x00000000
	.align		4
        /*0004*/ 	.word	0xffffffff
	.align		4
        /*0008*/ 	.word	index@(_ZN7cutlass13device_kernelINS_4gemm6kernel13GemmUniversalIN4cute5tupleIJiiiiEEENS1_10collective13CollectiveMmaINS1_34MainloopSm90TmaGmmaWarpSpecializedILi26ENS5_IJNS4_1CILi1EEESB_SB_EEENS1_35KernelTmaWarpSpecializedCooperativeEEENS5_IJNSA_ILi192EEENSA_ILi80EEENSA_ILi32EEEEEEaNS5_IJlSB_lEEEaSJ_NS4_8TiledMMAINS4_8MMA_AtomIJNS4_4SM904GMMA26MMA_64x16x32_S32S8S8_SS_TNEEEENS4_6LayoutINS5_IJNSA_ILi2EEESB_SB_EEENS5_IJSB_NSA_ILi0EEEST_EEEEENS5_IJNS4_10UnderscoreESW_SW_EEEEENS4_13SM90_TMA_LOADENS4_14ComposedLayoutINS4_7SwizzleILi1ELi4ELi3EEENS4_18smem_ptr_flag_bitsILi8EEENSQ_INS5_IJNSA_ILi8EEESH_EEENS5_IJSH_SB_EEEEEEEvNS4_8identityESZ_S19_vS1A_EENS_8epilogue10collective6detail29Sm90TmaWarpSpecializedAdapterINS1D_15DefaultEpilogueIaSJ_SJ_NS1C_6thread17LinearCombinationIaLi1EiiLNS1H_9ScaleType4KindE0ELNS_15FloatRoundStyleE2EaEENS1_15EpilogueDefaultEEEEEvvEEEEvNT_6ParamsE)
	.align		4
        /*000c*/ 	.word	index@(__assertfail)
	.align		4
        /*0010*/ 	.word	0x00000000
	.align		4
        /*0014*/ 	.word	0xfffffffe
	.align		4
        /*0018*/ 	.word	0x00000000
	.align		4
        /*001c*/ 	.word	0xfffffffd
	.align		4
        /*0020*/ 	.word	0x00000000
	.align		4
        /*0024*/ 	.word	0xfffffffc


//--------------------- .nv.constant4             --------------------------
	.section	.nv.constant4,"a",@progbits
	.align	8
	.align		8
.nv.constant4:
        /*0000*/ 	.dword	__assertfail
	.align		8
        /*0008*/ 	.dword	__unnamed_1
	.align		8
        /*0010*/ 	.dword	_ZN39_INTERNAL_d37a4c51_4_k_cu_dc917800_70504cuda3std3__45__cpo5beginE
	.align		8
        /*0018*/ 	.dword	_ZN39_INTERNAL_d37a4c51_4_k_cu_dc917800_70504cuda3std3__45__cpo3endE
	.align		8
        /*0020*/ 	.dword	_ZN39_INTERNAL_d37a4c51_4_k_cu_dc917800_70504cuda3std3__45__cpo6cbeginE
	.align		8
        /*0028*/ 	.dword	_ZN39_INTERNAL_d37a4c51_4_k_cu_dc917800_70504cuda3std3__45__cpo4cendE
	.align		8
        /*0030*/ 	.dword	_ZN39_INTERNAL_d37a4c51_4_k_cu_dc917800_70504cuda3std3__441_GLOBAL__N__d37a4c51_4_k_cu_dc917800_70506ignoreE
	.align		8
        /*0038*/ 	.dword	_ZN39_INTERNAL_d37a4c51_4_k_cu_dc917800_70504cuda3std3__419piecewise_constructE
	.align		8
        /*0040*/ 	.dword	_ZN39_INTERNAL_d37a4c51_4_k_cu_dc917800_70504cuda3std3__48in_placeE
	.align		8
        /*0048*/ 	.dword	_ZN39_INTERNAL_d37a4c51_4_k_cu_dc917800_70504cuda3std6ranges3__45__cpo4swapE
	.align		8
        /*0050*/ 	.dword	_ZN39_INTERNAL_d37a4c51_4_k_cu_dc917800_70504cuda3std6ranges3__45__cpo9iter_moveE
	.align		8
        /*0058*/ 	.dword	_ZN39_INTERNAL_d37a4c51_4_k_cu_dc917800_70504cute7productE
	.align		8
        /*0060*/ 	.dword	_ZN39_INTERNAL_d37a4c51_4_k_cu_dc917800_70504cute1_E
	.align		8
        /*0068*/ 	.dword	$str$22
	.align		8
        /*0070*/ 	.dword	$str$23


//--------------------- .text._ZN7cutlass13device_kernelINS_4gemm6kernel13GemmUniversalIN4cute5tupleIJiiiiEEENS1_10collective13CollectiveMmaINS1_34MainloopSm90TmaGmmaWarpSpecializedILi26ENS5_IJNS4_1CILi1EEESB_SB_EEENS1_35KernelTmaWarpSpecializedCooperativeEEENS5_IJNSA_ILi192EEENSA_ILi80EEENSA_ILi32EEEEEEaNS5_IJlSB_lEEEaSJ_NS4_8TiledMMAINS4_8MMA_AtomIJNS4_4SM904GMMA26MMA_64x16x32_S32S8S8_SS_TNEEEENS4_6LayoutINS5_IJNSA_ILi2EEESB_SB_EEENS5_IJSB_NSA_ILi0EEEST_EEEEENS5_IJNS4_10UnderscoreESW_SW_EEEEENS4_13SM90_TMA_LOADENS4_14ComposedLayoutINS4_7SwizzleILi1ELi4ELi3EEENS4_18smem_ptr_flag_bitsILi8EEENSQ_INS5_IJNSA_ILi8EEESH_EEENS5_IJSH_SB_EEEEEEEvNS4_8identityESZ_S19_vS1A_EENS_8epilogue10collective6detail29Sm90TmaWarpSpecializedAdapterINS1D_15DefaultEpilogueIaSJ_SJ_NS1C_6thread17LinearCombinationIaLi1EiiLNS1H_9ScaleType4KindE0ELNS_15FloatRoundStyleE2EaEENS1_15EpilogueDefaultEEEEEvvEEEEvNT_6ParamsE --------------------------
	.section	.text._ZN7cutlass13device_kernelINS_4gemm6kernel13GemmUniversalIN4cute5tupleIJiiiiEEENS1_10collective13CollectiveMmaINS1_34MainloopSm90TmaGmmaWarpSpecializedILi26ENS5_IJNS4_1CILi1EEESB_SB_EEENS1_35KernelTmaWarpSpecializedCooperativeEEENS5_IJNSA_ILi192EEENSA_ILi80EEENSA_ILi32EEEEEEaNS5_IJlSB_lEEEaSJ_NS4_8TiledMMAINS4_8MMA_AtomIJNS4_4SM904GMMA26MMA_64x16x32_S32S8S8_SS_TNEEEENS4_6LayoutINS5_IJNSA_ILi2EEESB_SB_EEENS5_IJSB_NSA_ILi0EEEST_EEEEENS5_IJNS4_10UnderscoreESW_SW_EEEEENS4_13SM90_TMA_LOADENS4_14ComposedLayoutINS4_7SwizzleILi1ELi4ELi3EEENS4_18smem_ptr_flag_bitsILi8EEENSQ_INS5_IJNSA_ILi8EEESH_EEENS5_IJSH_SB_EEEEEEEvNS4_8identityESZ_S19_vS1A_EENS_8epilogue10collective6detail29Sm90TmaWarpSpecializedAdapterINS1D_15DefaultEpilogueIaSJ_SJ_NS1C_6thread17LinearCombinationIaLi1EiiLNS1H_9ScaleType4KindE0ELNS_15FloatRoundStyleE2EaEENS1_15EpilogueDefaultEEEEEvvEEEEvNT_6ParamsE,"ax",@progbits
	.align	128
.text._ZN7cutlass13device_kernelINS_4gemm6kernel13GemmUniversalIN4cute5tupleIJiiiiEEENS1_10collective13CollectiveMmaINS1_34MainloopSm90TmaGmmaWarpSpecializedILi26ENS5_IJNS4_1CILi1EEESB_SB_EEENS1_35KernelTmaWarpSpecializedCooperativeEEENS5_IJNSA_ILi192EEENSA_ILi80EEENSA_ILi32EEEEEEaNS5_IJlSB_lEEEaSJ_NS4_8TiledMMAINS4_8MMA_AtomIJNS4_4SM904GMMA26MMA_64x16x32_S32S8S8_SS_TNEEEENS4_6LayoutINS5_IJNSA_ILi2EEESB_SB_EEENS5_IJSB_NSA_ILi0EEEST_EEEEENS5_IJNS4_10UnderscoreESW_SW_EEEEENS4_13SM90_TMA_LOADENS4_14ComposedLayoutINS4_7SwizzleILi1ELi4ELi3EEENS4_18smem_ptr_flag_bitsILi8EEENSQ_INS5_IJNSA_ILi8EEESH_EEENS5_IJSH_SB_EEEEEEEvNS4_8identityESZ_S19_vS1A_EENS_8epilogue10collective6detail29Sm90TmaWarpSpecializedAdapterINS1D_15DefaultEpilogueIaSJ_SJ_NS1C_6thread17LinearCombinationIaLi1EiiLNS1H_9ScaleType4KindE0ELNS_15FloatRoundStyleE2EaEENS1_15EpilogueDefaultEEEEEvvEEEEvNT_6ParamsE:
        .type           _ZN7cutlass13device_kernelINS_4gemm6kernel13GemmUniversalIN4cute5tupleIJiiiiEEENS1_10collective13CollectiveMmaINS1_34MainloopSm90TmaGmmaWarpSpecializedILi26ENS5_IJNS4_1CILi1EEESB_SB_EEENS1_35KernelTmaWarpSpecializedCooperativeEEENS5_IJNSA_ILi192EEENSA_ILi80EEENSA_ILi32EEEEEEaNS5_IJlSB_lEEEaSJ_NS4_8TiledMMAINS4_8MMA_AtomIJNS4_4SM904GMMA26MMA_64x16x32_S32S8S8_SS_TNEEEENS4_6LayoutINS5_IJNSA_ILi2EEESB_SB_EEENS5_IJSB_NSA_ILi0EEEST_EEEEENS5_IJNS4_10UnderscoreESW_SW_EEEEENS4_13SM90_TMA_LOADENS4_14ComposedLayoutINS4_7SwizzleILi1ELi4ELi3EEENS4_18smem_ptr_flag_bitsILi8EEENSQ_INS5_IJNSA_ILi8EEESH_EEENS5_IJSH_SB_EEEEEEEvNS4_8identityESZ_S19_vS1A_EENS_8epilogue10collective6detail29Sm90TmaWarpSpecializedAdapterINS1D_15DefaultEpilogueIaSJ_SJ_NS1C_6thread17LinearCombinationIaLi1EiiLNS1H_9ScaleType4KindE0ELNS_15FloatRoundStyleE2EaEENS1_15EpilogueDefaultEEEEEvvEEEEvNT_6ParamsE,@function
        .size           _ZN7cutlass13device_kernelINS_4gemm6kernel13GemmUniversalIN4cute5tupleIJiiiiEEENS1_10collective13CollectiveMmaINS1_34MainloopSm90TmaGmmaWarpSpecializedILi26ENS5_IJNS4_1CILi1EEESB_SB_EEENS1_35KernelTmaWarpSpecializedCooperativeEEENS5_IJNSA_ILi192EEENSA_ILi80EEENSA_ILi32EEEEEEaNS5_IJlSB_lEEEaSJ_NS4_8TiledMMAINS4_8MMA_AtomIJNS4_4SM904GMMA26MMA_64x16x32_S32S8S8_SS_TNEEEENS4_6LayoutINS5_IJNSA_ILi2EEESB_SB_EEENS5_IJSB_NSA_ILi0EEEST_EEEEENS5_IJNS4_10UnderscoreESW_SW_EEEEENS4_13SM90_TMA_LOADENS4_14ComposedLayoutINS4_7SwizzleILi1ELi4ELi3EEENS4_18smem_ptr_flag_bitsILi8EEENSQ_INS5_IJNSA_ILi8EEESH_EEENS5_IJSH_SB_EEEEEEEvNS4_8identityESZ_S19_vS1A_EENS_8epilogue10collective6detail29Sm90TmaWarpSpecializedAdapterINS1D_15DefaultEpilogueIaSJ_SJ_NS1C_6thread17LinearCombinationIaLi1EiiLNS1H_9ScaleType4KindE0ELNS_15FloatRoundStyleE2EaEENS1_15EpilogueDefaultEEEEEvvEEEEvNT_6ParamsE,(.L_x_275 - _ZN7cutlass13device_kernelINS_4gemm6kernel13GemmUniversalIN4cute5tupleIJiiiiEEENS1_10collective13CollectiveMmaINS1_34MainloopSm90TmaGmmaWarpSpecializedILi26ENS5_IJNS4_1CILi1EEESB_SB_EEENS1_35KernelTmaWarpSpecializedCooperativeEEENS5_IJNSA_ILi192EEENSA_ILi80EEENSA_ILi32EEEEEEaNS5_IJlSB_lEEEaSJ_NS4_8TiledMMAINS4_8MMA_AtomIJNS4_4SM904GMMA26MMA_64x16x32_S32S8S8_SS_TNEEEENS4_6LayoutINS5_IJNSA_ILi2EEESB_SB_EEENS5_IJSB_NSA_ILi0EEEST_EEEEENS5_IJNS4_10UnderscoreESW_SW_EEEEENS4_13SM90_TMA_LOADENS4_14ComposedLayoutINS4_7SwizzleILi1ELi4ELi3EEENS4_18smem_ptr_flag_bitsILi8EEENSQ_INS5_IJNSA_ILi8EEESH_EEENS5_IJSH_SB_EEEEEEEvNS4_8identityESZ_S19_vS1A_EENS_8epilogue10collective6detail29Sm90TmaWarpSpecializedAdapterINS1D_15DefaultEpilogueIaSJ_SJ_NS1C_6thread17LinearCombinationIaLi1EiiLNS1H_9ScaleType4KindE0ELNS_15FloatRoundStyleE2EaEENS1_15EpilogueDefaultEEEEEvvEEEEvNT_6ParamsE)
        .other          _ZN7cutlass13device_kernelINS_4gemm6kernel13GemmUniversalIN4cute5tupleIJiiiiEEENS1_10collective13CollectiveMmaINS1_34MainloopSm90TmaGmmaWarpSpecializedILi26ENS5_IJNS4_1CILi1EEESB_SB_EEENS1_35KernelTmaWarpSpecializedCooperativeEEENS5_IJNSA_ILi192EEENSA_ILi80EEENSA_ILi32EEEEEEaNS5_IJlSB_lEEEaSJ_NS4_8TiledMMAINS4_8MMA_AtomIJNS4_4SM904GMMA26MMA_64x16x32_S32S8S8_SS_TNEEEENS4_6LayoutINS5_IJNSA_ILi2EEESB_SB_EEENS5_IJSB_NSA_ILi0EEEST_EEEEENS5_IJNS4_10UnderscoreESW_SW_EEEEENS4_13SM90_TMA_LOADENS4_14ComposedLayoutINS4_7SwizzleILi1ELi4ELi3EEENS4_18smem_ptr_flag_bitsILi8EEENSQ_INS5_IJNSA_ILi8EEESH_EEENS5_IJSH_SB_EEEEEEEvNS4_8identityESZ_S19_vS1A_EENS_8epilogue10collective6detail29Sm90TmaWarpSpecializedAdapterINS1D_15DefaultEpilogueIaSJ_SJ_NS1C_6thread17LinearCombinationIaLi1EiiLNS1H_9ScaleType4KindE0ELNS_15FloatRoundStyleE2EaEENS1_15EpilogueDefaultEEEEEvvEEEEvNT_6ParamsE,@"STO_CUDA_ENTRY STV_DEFAULT"
_ZN7cutlass13device_kernelINS_4gemm6kernel13GemmUniversalIN4cute5tupleIJiiiiEEENS1_10collective13CollectiveMmaINS1_34MainloopSm90TmaGmmaWarpSpecializedILi26ENS5_IJNS4_1CILi1EEESB_SB_EEENS1_35KernelTmaWarpSpecializedCooperativeEEENS5_IJNSA_ILi192EEENSA_ILi80EEENSA_ILi32EEEEEEaNS5_IJlSB_lEEEaSJ_NS4_8TiledMMAINS4_8MMA_AtomIJNS4_4SM904GMMA26MMA_64x16x32_S32S8S8_SS_TNEEEENS4_6LayoutINS5_IJNSA_ILi2EEESB_SB_EEENS5_IJSB_NSA_ILi0EEEST_EEEEENS5_IJNS4_10UnderscoreESW_SW_EEEEENS4_13SM90_TMA_LOADENS4_14ComposedLayoutINS4_7SwizzleILi1ELi4ELi3EEENS4_18smem_ptr_flag_bitsILi8EEENSQ_INS5_IJNSA_ILi8EEESH_EEENS5_IJSH_SB_EEEEEEEvNS4_8identityESZ_S19_vS1A_EENS_8epilogue10collective6detail29Sm90TmaWarpSpecializedAdapterINS1D_15DefaultEpilogueIaSJ_SJ_NS1C_6thread17LinearCombinationIaLi1EiiLNS1H_9ScaleType4KindE0ELNS_15FloatRoundStyleE2EaEENS1_15EpilogueDefaultEEEEEvvEEEEvNT_6ParamsE:
[----:B------:R-:W0:Y:S01]  /*0000*/  LDC R1, c[0x0][0x28] ;  /* 0x00000a00ff017b82 */ /* 0x000e220000000800 */
[----:B------:R-:W1:Y:S01]  /*0010*/  S2R R18, SR_TID.X ;  /* 0x0000000000127919 */ /* 0x000e620000002100 */
[----:B------:R-:W-:Y:S01]  /*0020*/  ELECT P0, URZ, PT ;  /* 0x00000000003f782f */ /* 0x000fe20003800000 */
[----:B------:R-:W-:Y:S01]  /*0030*/  BSSY B0, `(.L_x_0) ;  /* 0x000000f000007945 */ /* 0x000fe20003800000 */
[--C-:B-1----:R-:W-:Y:S02]  /*0040*/  SHF.R.U32.HI R0, RZ, 0x5, R18.reuse ;  /* 0x00000005ff007819 */ /* 0x102fe40000011612 */
[----:B------:R-:W-:-:S03]  /*0050*/  SHF.R.U32.HI R2, RZ, 0x7, R18 ;  /* 0x00000007ff027819 */ /* 0x000fc60000011612 */
[----:B------:R-:W1:Y:S04]  /*0060*/  SHFL.IDX PT, R5, R0, RZ, 0x1f ;  /* 0x00001fff00057589 */ /* 0x000e6800000e0000 */
[----:B------:R2:W3:Y:S01]  /*0070*/  SHFL.IDX PT, R8, R2, RZ, 0x1f ;  /* 0x00001fff02087589 */ /* 0x0004e200000e0000 */
[----:B-1----:R-:W-:-:S13]  /*0080*/  ISETP.NE.OR P0, PT, R5, RZ, !P0 ;  /* 0x000000ff0500720c */ /* 0x002fda0004705670 */
[----:B0-23--:R-:W-:Y:S05]  /*0090*/  @P0 BRA `(.L_x_1) ;  /* 0x0000000000200947 */ /* 0x00dfea0003800000 */
[----:B------:R-:W-:Y:S02]  /*00a0*/  ULDC.64 UR4, c[0x0][0x198] ;  /* 0x0000660000047ab9 */ /* 0x000fe40000000a00 */
[----:B------:R-:W-:Y:S02]  /*00b0*/  UIADD3 UR6, UP0, UR4, 0xf0, URZ ;  /* 0x000000f004067890 */ /* 0x000fe4000ff1e03f */
[----:B------:R-:W-:Y:S02]  /*00c0*/  UIADD3 UR4, UP1, UR4, 0x1f0, URZ ;  /* 0x000001f004047890 */ /* 0x000fe4000ff3e03f */
[----:B------:R-:W-:Y:S02]  /*00d0*/  UIADD3.X UR7, URZ, UR5, URZ, UP0, !UPT ;  /* 0x000000053f077290 */ /* 0x000fe400087fe43f */
[----:B------:R-:W-:-:S07]  /*00e0*/  UIADD3.X UR5, URZ, UR5, URZ, UP1, !UPT ;  /* 0x000000053f057290 */ /* 0x000fce0008ffe43f */
[----:B------:R0:W-:Y:S02]  /*00f0*/  UTMACCTL.PF [UR6] ;  /* 0x00000000060079b9 */ /* 0x0001e40008040000 */
[----:B------:R0:W-:Y:S02]  /*0100*/  UTMACCTL.PF [UR4] ;  /* 0x00000000040079b9 */ /* 0x0001e40008040000 */
[----:B0-----:R-:W-:Y:S01]  /*0110*/  NOP ;  /* 0x0000000000007918 */ /* 0x001fe20000000000 */
.L_x_1:
[----:B------:R-:W-:Y:S05]  /*0120*/  BSYNC B0 ;  /* 0x0000000000007941 */ /* 0x000fea0003800000 */
.L_x_0:
[----:B------:R-:W0:Y:S02]  /*0130*/  SHFL.IDX PT, R2, R0, RZ, 0x1f ;  /* 0x00001fff00027589 */ /* 0x000e2400000e0000 */
[----:B0-----:R-:W-:-:S13]  /*0140*/  ISETP.NE.AND P0, PT, R2, RZ, PT ;  /* 0x000000ff0200720c */ /* 0x001fda0003f05270 */
[----:B------:R-:W-:Y:S05]  /*0150*/  @P0 BRA `(.L_x_2) ;  /* 0x0000000400140947 */ /* 0x000fea0003800000 */
[----:B------:R-:W-:Y:S01]  /*0160*/  ELECT P0, URZ, PT ;  /* 0x00000000003f782f */ /* 0x000fe20003800000 */
[----:B------:R-:W-:-:S12]  /*0170*/  BSSY B0, `(.L_x_2) ;  /* 0x0000043000007945 */ /* 0x000fd80003800000 */
[----:B------:R-:W-:Y:S05]  /*0180*/  @!P0 BRA `(.L_x_3) ;  /* 0x0000000400048947 */ /* 0x000fea0003800000 */
[----:B------:R-:W0:Y:S01]  /*0190*/  S2UR UR8, SR_CgaCtaId ;  /* 0x00000000000879c3 */ /* 0x000e220000008800 */
[----:B------:R-:W-:Y:S01]  /*01a0*/  UMOV UR4, 0x400 ;  /* 0x0000040000047882 */ /* 0x000fe20000000000 */
[----:B------:R-:W-:Y:S01]  /*01b0*/  UMOV UR5, 0x1 ;  /* 0x0000000100057882 */ /* 0x000fe20000000000 */
[----:B------:R-:W-:Y:S02]  /*01c0*/  UMOV UR6, 0x100 ;  /* 0x0000010000067882 */ /* 0x000fe40000000000 */
[----:B------:R-:W-:-:S04]  /*01d0*/  UIADD3 UR6, -UR6, 0x100000, URZ ;  /* 0x0010000006067890 */ /* 0x000fc8000fffe13f */
[----:B------:R-:W-:Y:S02]  /*01e0*/  USHF.L.U32 UR7, UR6, 0xb, URZ ;  /* 0x0000000b06077899 */ /* 0x000fe4000800063f */
[----:B------:R-:W-:Y:S02]  /*01f0*/  USHF.L.U32 UR6, UR6, 0x1, URZ ;  /* 0x0000000106067899 */ /* 0x000fe4000800063f */
[----:B0-----:R-:W-:Y:S02]  /*0200*/  ULEA UR8, UR8, UR4, 0x18 ;  /* 0x0000000408087291 */ /* 0x001fe4000f8ec03f */
[----:B------:R-:W-:-:S04]  /*0210*/  UIADD3 UR4, -UR5, 0x100000, URZ ;  /* 0x0010000005047890 */ /* 0x000fc8000fffe13f */
[----:B------:R-:W-:Y:S02]  /*0220*/  USHF.L.U32 UR5, UR4, 0xb, URZ ;  /* 0x0000000b04057899 */ /* 0x000fe4000800063f */
[----:B------:R-:W-:Y:S01]  /*0230*/  USHF.L.U32 UR4, UR4, 0x1, URZ ;  /* 0x0000000104047899 */ /* 0x000fe2000800063f */
[----:B------:R-:W0:Y:S11]  /*0240*/  FENCE.VIEW.ASYNC.S ;  /* 0x00000000000073c6 */ /* 0x000e360000000000 */
[----:B0-----:R0:W1:Y:S01]  /*0250*/  SYNCS.EXCH.64 URZ, [UR8], UR4 ;  /* 0x00000004083f75b2 */ /* 0x0010620008000100 */
[----:B------:R0:W2:Y:S01]  /*0260*/  SYNCS.EXCH.64 URZ, [UR8+0xd0], UR6 ;  /* 0x0000d006083f75b2 */ /* 0x0000a20008000100 */
[----:B------:R0:W3:Y:S01]  /*0270*/  SYNCS.EXCH.64 URZ, [UR8+0x8], UR4 ;  /* 0x00000804083f75b2 */ /* 0x0000e20008000100 */
[----:B------:R0:W4:Y:S01]  /*0280*/  SYNCS.EXCH.64 URZ, [UR8+0xd8], UR6 ;  /* 0x0000d806083f75b2 */ /* 0x0001220008000100 */
[----:B------:R0:W0:Y:S01]  /*0290*/  SYNCS.EXCH.64 URZ, [UR8+0x10], UR4 ;  /* 0x00001004083f75b2 */ /* 0x0000220008000100 */
        /* <DEDUP_REMOVED lines=47> */
[----:B-1234-:R-:W-:Y:S01]  /*0590*/  NOP ;  /* 0x0000000000007918 */ /* 0x01efe20000000000 */
.L_x_3:
[----:B0-----:R-:W-:Y:S05]  /*05a0*/  BSYNC B0 ;  /* 0x0000000000007941 */ /* 0x001fea0003800000 */
.L_x_2:
[----:B------:R-:W0:Y:S01]  /*05b0*/  SHFL.IDX PT, R0, R0, RZ, 0x1f ;  /* 0x00001fff00007589 */ /* 0x000e2200000e0000 */
[----:B------:R-:W-:Y:S01]  /*05c0*/  ELECT P0, URZ, PT ;  /* 0x00000000003f782f */ /* 0x000fe20003800000 */
[----:B------:R-:W1:Y:S01]  /*05d0*/  LDC R2, c[0x0][0x65c] ;  /* 0x00019700ff027b82 */ /* 0x000e620000000800 */
[----:B------:R-:W-:Y:S01]  /*05e0*/  SHF.R.S32.HI R6, RZ, 0x1f, R5 ;  /* 0x0000001fff067819 */ /* 0x000fe20000011405 */
[----:B------:R-:W2:Y:S01]  /*05f0*/  S2R R3, SR_CTAID.Y ;  /* 0x0000000000037919 */ /* 0x000ea20000002600 */
[----:B------:R-:W-:Y:S01]  /*0600*/  UMOV UR4, 0x20 ;  /* 0x0000002000047882 */ /* 0x000fe20000000000 */
[----:B------:R-:W-:Y:S01]  /*0610*/  ISETP.NE.AND P2, PT, R8, RZ, PT ;  /* 0x000000ff0800720c */ /* 0x000fe20003f45270 */
[----:B------:R-:W-:Y:S01]  /*0620*/  NOP ;  /* 0x0000000000007918 */ /* 0x000fe20000000000 */
[----:B------:R-:W3:Y:S01]  /*0630*/  S2R R4, SR_CTAID.X ;  /* 0x0000000000047919 */ /* 0x000ee20000002500 */
[----:B------:R-:W-:Y:S01]  /*0640*/  LEA.HI R6, R6, R5, RZ, 0x2 ;  /* 0x0000000506067211 */ /* 0x000fe200078f10ff */
[----:B------:R-:W-:Y:S01]  /*0650*/  NOP ;  /* 0x0000000000007918 */ /* 0x000fe20000000000 */
[----:B0-----:R-:W-:-:S02]  /*0660*/  ISETP.NE.OR P0, PT, R0, RZ, !P0 ;  /* 0x000000ff0000720c */ /* 0x001fc40004705670 */
[----:B-1----:R-:W-:-:S04]  /*0670*/  ISETP.NE.AND P3, PT, R2, 0x1, PT ;  /* 0x000000010200780c */ /* 0x002fc80003f65270 */
[----:B------:R-:W-:Y:S02]  /*0680*/  P2R R0, PR, RZ, 0x8 ;  /* 0x00000008ff007803 */ /* 0x000fe40000000000 */
[----:B------:R-:W-:-:S05]  /*0690*/  LOP3.LUT R0, R6, 0xfffffffc, RZ, 0xc0, !PT ;  /* 0xfffffffc06007812 */ /* 0x000fca00078ec0ff */
[----:B------:R-:W-:Y:S01]  /*06a0*/  VOTEU.ALL UP0, P0 ;  /* 0x00000000003f7886 */ /* 0x000fe20000000000 */
[----:B------:R-:W-:Y:S01]  /*06b0*/  IMAD.IADD R0, R5, 0x1, -R0 ;  /* 0x0000000105007824 */ /* 0x000fe200078e0a00 */
[----:B------:R-:W3:Y:S01]  /*06c0*/  @P3 LDC R17, c[0x0][0x10] ;  /* 0x00000400ff113b82 */ /* 0x000ee20000000800 */
[----:B------:R-:W-:Y:S01]  /*06d0*/  VOTEU.ALL UP1, P0 ;  /* 0x00000000003f7886 */ /* 0x000fe20000020000 */
[----:B--2---:R-:W-:Y:S01]  /*06e0*/  @P3 IMAD.MOV.U32 R6, RZ, RZ, R3 ;  /* 0x000000ffff063224 */ /* 0x004fe200078e0003 */
[----:B------:R-:W-:Y:S01]  /*06f0*/  @!UP0 UMOV UR6, 0x400 ;  /* 0x0000040000068882 */ /* 0x000fe20000000000 */
[----:B------:R-:W-:-:S04]  /*0700*/  @!UP0 UIADD3 UR4, -UR4, 0x100000, URZ ;  /* 0x0010000004048890 */ /* 0x000fc8000fffe13f */
[----:B------:R-:W-:Y:S02]  /*0710*/  @!UP0 USHF.L.U32 UR5, UR4, 0xb, URZ ;  /* 0x0000000b04058899 */ /* 0x000fe4000800063f */
[----:B------:R-:W-:Y:S01]  /*0720*/  @!UP0 USHF.L.U32 UR4, UR4, 0x1, URZ ;  /* 0x0000000104048899 */ /* 0x000fe2000800063f */
[----:B------:R-:W-:Y:S02]  /*0730*/  @P3 IMAD.MOV.U32 R7, RZ, RZ, RZ ;  /* 0x000000ffff073224 */ /* 0x000fe400078e00ff */
[----:B------:R-:W-:Y:S01]  /*0740*/  IMAD.MOV.U32 R5, RZ, RZ, RZ ;  /* 0x000000ffff057224 */ /* 0x000fe200078e00ff */
[----:B------:R-:W0:Y:S01]  /*0750*/  @!UP0 S2UR UR7, SR_CgaCtaId ;  /* 0x00000000000789c3 */ /* 0x000e220000008800 */
[----:B------:R-:W-:-:S07]  /*0760*/  @P3 IMAD.MOV.U32 R11, RZ, RZ, RZ ;  /* 0x000000ffff0b3224 */ /* 0x000fce00078e00ff */
[----:B------:R-:W1:Y:S01]  /*0770*/  @!P3 LDC R9, c[0x0][0xc] ;  /* 0x00000300ff09bb82 */ /* 0x000e620000000800 */
[----:B---3--:R-:W-:-:S04]  /*0780*/  @P3 IMAD.WIDE.U32 R16, R4, R17, R6 ;  /* 0x0000001104103225 */ /* 0x008fc800078e0006 */
[----:B------:R-:W-:Y:S01]  /*0790*/  @P3 IMAD.IADD R17, R17, 0x1, R11 ;  /* 0x0000000111113824 */ /* 0x000fe200078e020b */
[----:B0-----:R-:W-:Y:S01]  /*07a0*/  @!UP0 ULEA UR6, UR7, UR6, 0x18 ;  /* 0x0000000607068291 */ /* 0x001fe2000f8ec03f */
[----:B------:R-:W-:Y:S01]  /*07b0*/  VOTEU.ALL UP0, P0 ;  /* 0x00000000003f7886 */ /* 0x000fe20000000000 */
[----:B------:R-:W-:-:S04]  /*07c0*/  ISETP.NE.AND P0, PT, R0, 0x3, PT ;  /* 0x000000030000780c */ /* 0x000fc80003f05270 */
[----:B------:R-:W-:Y:S01]  /*07d0*/  ISETP.EQ.OR P0, PT, R0, RZ, !P0 ;  /* 0x000000ff0000720c */ /* 0x000fe20004702670 */
[----:B-1----:R-:W-:-:S03]  /*07e0*/  @!P3 IMAD.WIDE.U32 R6, R9, R3, R4 ;  /* 0x000000030906b225 */ /* 0x002fc600078e0004 */
[C---:B------:R-:W-:Y:S01]  /*07f0*/  ISETP.EQ.AND P0, PT, R8.reuse, RZ, P0 ;  /* 0x000000ff0800720c */ /* 0x040fe20000702270 */
[----:B------:R-:W-:Y:S01]  /*0800*/  VIADD R8, R8, 0xffffffff ;  /* 0xffffffff08087836 */ /* 0x000fe20000000000 */
[----:B------:R-:W0:Y:S02]  /*0810*/  FENCE.VIEW.ASYNC.S ;  /* 0x00000000000073c6 */ /* 0x000e240000000000 */
[----:B0-----:R0:W1:Y:S01]  /*0820*/  @!UP0 SYNCS.EXCH.64 URZ, [UR6+0x1b0], UR4 ;  /* 0x0001b004063f85b2 */ /* 0x0010620008000100 */
[----:B------:R-:W-:Y:S01]  /*0830*/  @!P3 IMAD.MOV.U32 R16, RZ, RZ, R6 ;  /* 0x000000ffff10b224 */ /* 0x000fe200078e0006 */
[----:B------:R-:W-:Y:S01]  /*0840*/  SEL R19, RZ, 0x1, !P0 ;  /* 0x00000001ff137807 */ /* 0x000fe20004000000 */
[----:B------:R-:W-:Y:S01]  /*0850*/  @!P3 IMAD.MOV.U32 R17, RZ, RZ, R7 ;  /* 0x000000ffff11b224 */ /* 0x000fe200078e0007 */
[----:B------:R-:W-:-:S04]  /*0860*/  ISETP.GE.U32.AND P1, PT, R8, 0x2, PT ;  /* 0x000000020800780c */ /* 0x000fc80003f26070 */
[----:B------:R-:W-:Y:S01]  /*0870*/  SEL R19, R19, 0x2, P1 ;  /* 0x0000000213137807 */ /* 0x000fe20000800000 */
[----:B------:R0:W1:Y:S01]  /*0880*/  @!UP1 SYNCS.EXCH.64 URZ, [UR6+0x1b8], UR4 ;  /* 0x0001b804063f95b2 */ /* 0x0000620008000100 */
[----:B------:R-:W-:Y:S01]  /*0890*/  NOP ;  /* 0x0000000000007918 */ /* 0x000fe20000000000 */
[----:B-1----:R-:W-:Y:S06]  /*08a0*/  BAR.SYNC.DEFER_BLOCKING 0x0 ;  /* 0x0000000000007b1d */ /* 0x002fec0000010000 */
[----:B------:R-:W-:Y:S05]  /*08b0*/  @!P2 BRA `(.L_x_4) ;  /* 0x000000600074a947 */ /* 0x000fea0003800000 */
[----:B------:R-:W-:-:S13]  /*08c0*/  ISETP.GT.U32.AND P0, PT, R8, 0x1, PT ;  /* 0x000000010800780c */ /* 0x000fda0003f04070 */
[----:B0-----:R-:W-:Y:S05]  /*08d0*/  @P0 EXIT ;  /* 0x000000000000094d */ /* 0x001fea0003800000 */
[----:B------:R-:W-:Y:S01]  /*08e0*/  ULDC.64 UR4, c[0x0][0x650] ;  /* 0x0001940000047ab9 */ /* 0x000fe20000000a00 */
[----:B------:R-:W-:Y:S01]  /*08f0*/  PRMT R0, RZ, 0x7610, R0 ;  /* 0x00007610ff007816 */ /* 0x000fe20000000000 */
[----:B------:R-:W-:Y:S01]  /*0900*/  IMAD.MOV.U32 R106, RZ, RZ, -0x1 ;  /* 0xffffffffff6a7424 */ /* 0x000fe200078e00ff */
[----:B------:R-:W-:Y:S01]  /*0910*/  ISETP.GE.U32.AND P0, PT, R16, UR4, PT ;  /* 0x0000000410007c0c */ /* 0x000fe2000bf06070 */
[----:B------:R-:W-:Y:S02]  /*0920*/  IMAD.MOV.U32 R107, RZ, RZ, -0x1 ;  /* 0xffffffffff6b7424 */ /* 0x000fe400078e00ff */
[----:B------:R-:W-:Y:S01]  /*0930*/  IMAD.MOV.U32 R22, RZ, RZ, -0x1 ;  /* 0xffffffffff167424 */ /* 0x000fe200078e00ff */
[----:B------:R-:W-:-:S13]  /*0940*/  ISETP.GE.U32.AND.EX P0, PT, R17, UR5, PT, P0 ;  /* 0x0000000511007c0c */ /* 0x000fda000bf06100 */
[----:B------:R-:W-:Y:S05]  /*0950*/  @P0 BRA `(.L_x_5) ;  /* 0x0000000400580947 */ /* 0x000fea0003800000 */
[----:B------:R-:W0:Y:S01]  /*0960*/  LDC.64 R14, c[0x0][0x628] ;  /* 0x00018a00ff0e7b82 */ /* 0x000e220000000a00 */
[----:B------:R-:W-:Y:S02]  /*0970*/  IMAD.MOV.U32 R6, RZ, RZ, R16 ;  /* 0x000000ffff067224 */ /* 0x000fe400078e0010 */
[----:B------:R-:W-:-:S05]  /*0980*/  IMAD.MOV.U32 R7, RZ, RZ, R17 ;  /* 0x000000ffff077224 */ /* 0x000fca00078e0011 */
[----:B------:R-:W1:Y:S08]  /*0990*/  LDC R0, c[0x0][0x630] ;  /* 0x00018c00ff007b82 */ /* 0x000e700000000800 */
[----:B------:R-:W2:Y:S01]  /*09a0*/  LDC.64 R20, c[0x0][0x620] ;  /* 0x00018800ff147b82 */ /* 0x000ea20000000a00 */
[----:B0-----:R-:W-:-:S04]  /*09b0*/  ISETP.NE.U32.AND P0, PT, R14, RZ, PT ;  /* 0x000000ff0e00720c */ /* 0x001fc80003f05070 */
[----:B------:R-:W-:-:S13]  /*09c0*/  ISETP.NE.AND.EX P0, PT, R15, RZ, PT, P0 ;  /* 0x000000ff0f00720c */ /* 0x000fda0003f05300 */
[----:B-12---:R-:W-:Y:S05]  /*09d0*/  @!P0 BRA `(.L_x_6) ;  /* 0x0000000000288947 */ /* 0x006fea0003800000 */
[----:B------:R-:W0:Y:S02]  /*09e0*/  LDC R11, c[0x0][0x634] ;  /* 0x00018d00ff0b7b82 */ /* 0x000e240000000800 */
[----:B0-----:R-:W-:-:S05]  /*09f0*/  IADD3 R11, P0, R16, R11, RZ ;  /* 0x0000000b100b7210 */ /* 0x001fca0007f1e0ff */
[----:B------:R-:W-:-:S04]  /*0a00*/  IMAD.X R13, RZ, RZ, R17, P0 ;  /* 0x000000ffff0d7224 */ /* 0x000fc800000e0611 */
[----:B------:R-:W-:-:S04]  /*0a10*/  IMAD.WIDE.U32 R6, R13, R14, RZ ;  /* 0x0000000e0d067225 */ /* 0x000fc800078e00ff */
[----:B------:R-:W-:-:S04]  /*0a20*/  IMAD.WIDE.U32 R8, P0, R11, R15, R6 ;  /* 0x0000000f0b087225 */ /* 0x000fc80007800006 */
[----:B------:R-:W-:-:S04]  /*0a30*/  IMAD.WIDE.U32 R6, R11, R14, RZ ;  /* 0x0000000e0b067225 */ /* 0x000fc800078e00ff */
[----:B------:R-:W-:Y:S01]  /*0a40*/  IMAD.X R11, RZ, RZ, RZ, P0 ;  /* 0x000000ffff0b7224 */ /* 0x000fe200000e06ff */
[----:B------:R-:W-:Y:S01]  /*0a50*/  IADD3 RZ, P0, R7, R8, RZ ;  /* 0x0000000807ff7210 */ /* 0x000fe20007f1e0ff */
[----:B------:R-:W-:-:S04]  /*0a60*/  IMAD.MOV.U32 R10, RZ, RZ, R9 ;  /* 0x000000ffff0a7224 */ /* 0x000fc800078e0009 */
[----:B------:R-:W-:-:S08]  /*0a70*/  IMAD.WIDE.U32.X R6, R13, R15, R10, P0 ;  /* 0x0000000f0d067225 */ /* 0x000fd000000e040a */
.L_x_6:
[-CC-:B------:R-:W-:Y:S01]  /*0a80*/  SHF.R.U64 R23, R6, R0.reuse, R7.reuse ;  /* 0x0000000006177219 */ /* 0x180fe20000001207 */
[----:B------:R-:W0:Y:S01]  /*0a90*/  LDC R10, c[0x0][0x618] ;  /* 0x00018600ff0a7b82 */ /* 0x000e220000000800 */
[----:B------:R-:W-:Y:S01]  /*0aa0*/  SHF.R.U32.HI R5, RZ, R0, R7 ;  /* 0x00000000ff057219 */ /* 0x000fe20000011607 */
[----:B------:R-:W-:Y:S01]  /*0ab0*/  ULDC UR4, c[0x0][0x150] ;  /* 0x0000540000047ab9 */ /* 0x000fe20000000800 */
[----:B------:R-:W-:Y:S02]  /*0ac0*/  IADD3 R9, P0, RZ, -R23, RZ ;  /* 0x80000017ff097210 */ /* 0x000fe40007f1e0ff */
[----:B------:R-:W-:-:S03]  /*0ad0*/  I2FP.F32.U32 R0, R4 ;  /* 0x0000000400007245 */ /* 0x000fc60000201000 */
[----:B------:R-:W1:Y:S01]  /*0ae0*/  LDC.64 R26, c[0x0][0x640] ;  /* 0x00019000ff1a7b82 */ /* 0x000e620000000a00 */
[----:B------:R-:W-:Y:S02]  /*0af0*/  IMAD.X R11, RZ, RZ, ~R5, P0 ;  /* 0x000000ffff0b7224 */ /* 0x000fe400000e0e05 */
[----:B------:R-:W-:Y:S01]  /*0b00*/  FMUL R0, R0, UR4 ;  /* 0x0000000400007c20 */ /* 0x000fe20008400000 */
[----:B------:R-:W-:Y:S01]  /*0b10*/  IMAD.WIDE.U32 R6, R9, R20, R16 ;  /* 0x0000001409067225 */ /* 0x000fe200078e0010 */
[----:B------:R-:W-:-:S03]  /*0b20*/  ULDC UR4, c[0x0][0x154] ;  /* 0x0000550000047ab9 */ /* 0x000fc60000000800 */
[----:B------:R-:W-:Y:S01]  /*0b30*/  IMAD R8, R11, R20, RZ ;  /* 0x000000140b087224 */ /* 0x000fe200078e02ff */
[----:B------:R-:W2:Y:S01]  /*0b40*/  LDC R5, c[0x0][0x144] ;  /* 0x00005100ff057b82 */ /* 0x000ea20000000800 */
[----:B------:R-:W3:Y:S02]  /*0b50*/  F2I.U32.TRUNC.NTZ R0, R0 ;  /* 0x0000000000007305 */ /* 0x000ee4000020f000 */
[----:B------:R-:W-:-:S04]  /*0b60*/  IMAD R9, R9, R21, R8 ;  /* 0x0000001509097224 */ /* 0x000fc800078e0208 */
[----:B------:R-:W-:Y:S01]  /*0b70*/  IMAD.IADD R7, R7, 0x1, R9 ;  /* 0x0000000107077824 */ /* 0x000fe200078e0209 */
[----:B------:R-:W4:Y:S01]  /*0b80*/  LDC R12, c[0x0][0x608] ;  /* 0x00018200ff0c7b82 */ /* 0x000f220000000800 */
[----:B------:R-:W-:-:S03]  /*0b90*/  IMAD.MOV.U32 R9, RZ, RZ, -0x1 ;  /* 0xffffffffff097424 */ /* 0x000fc600078e00ff */
[-CC-:B0-----:R-:W-:Y:S02]  /*0ba0*/  SHF.R.U64 R20, R6, R10.reuse, R7.reuse ;  /* 0x0000000a06147219 */ /* 0x181fe40000001207 */
[----:B------:R-:W-:Y:S02]  /*0bb0*/  I2FP.F32.U32 R6, R3 ;  /* 0x0000000300067245 */ /* 0x000fe40000201000 */
[----:B------:R-:W0:Y:S01]  /*0bc0*/  LDC R24, c[0x0][0x658] ;  /* 0x00019600ff187b82 */ /* 0x000e220000000800 */
[----:B-1----:R-:W-:Y:S01]  /*0bd0*/  ISETP.NE.U32.AND P0, PT, R26, RZ, PT ;  /* 0x000000ff1a00720c */ /* 0x002fe20003f05070 */
[----:B---3--:R-:W-:Y:S01]  /*0be0*/  IMAD.MOV R8, RZ, RZ, -R0 ;  /* 0x000000ffff087224 */ /* 0x008fe200078e0a00 */
[----:B------:R-:W-:Y:S01]  /*0bf0*/  SHF.R.U32.HI R7, RZ, R10, R7 ;  /* 0x0000000aff077219 */ /* 0x000fe20000011607 */
[----:B------:R-:W-:Y:S01]  /*0c00*/  FMUL R6, R6, UR4 ;  /* 0x0000000406067c20 */ /* 0x000fe20008400000 */
[----:B------:R-:W-:-:S03]  /*0c10*/  ISETP.NE.AND.EX P0, PT, R27, RZ, PT, P0 ;  /* 0x000000ff1b00720c */ /* 0x000fc60003f05300 */
[----:B------:R-:W1:Y:S01]  /*0c20*/  LDC R14, c[0x0][0x148] ;  /* 0x00005200ff0e7b82 */ /* 0x000e620000000800 */
[----:B--2---:R-:W-:-:S07]  /*0c30*/  IMAD R0, R5, R8, R4 ;  /* 0x0000000805007224 */ /* 0x004fce00078e0204 */
[----:B------:R-:W2:Y:S01]  /*0c40*/  LDC R22, c[0x0][0x600] ;  /* 0x00018000ff167b82 */ /* 0x000ea20000000800 */
[-CC-:B----4-:R-:W-:Y:S02]  /*0c50*/  SHF.R.U64 R28, R20, R12.reuse, R7.reuse ;  /* 0x0000000c141c7219 */ /* 0x190fe40000001207 */
[----:B------:R-:W-:Y:S01]  /*0c60*/  SHF.R.U32.HI R5, RZ, R12, R7 ;  /* 0x0000000cff057219 */ /* 0x000fe20000011607 */
[----:B------:R-:W-:Y:S01]  /*0c70*/  IMAD.MOV.U32 R7, RZ, RZ, 0x1 ;  /* 0x00000001ff077424 */ /* 0x000fe200078e00ff */
[----:B------:R3:W4:Y:S03]  /*0c80*/  F2I.U32.TRUNC.NTZ R12, R6 ;  /* 0x00000006000c7305 */ /* 0x000726000020f000 */
[----:B------:R-:W1:Y:S01]  /*0c90*/  LDC R15, c[0x0][0x648] ;  /* 0x00019200ff0f7b82 */ /* 0x000e620000000800 */
[-C--:B0-----:R-:W-:Y:S02]  /*0ca0*/  SHF.L.U32 R4, R9, R24.reuse, RZ ;  /* 0x0000001809047219 */ /* 0x081fe400000006ff */
[----:B------:R-:W-:-:S02]  /*0cb0*/  SHF.R.U64 R30, R28, R24, R5 ;  /* 0x000000181c1e7219 */ /* 0x000fc40000001205 */
[----:B------:R-:W-:Y:S02]  /*0cc0*/  LOP3.LUT R11, RZ, R4, RZ, 0x33, !PT ;  /* 0x00000004ff0b7212 */ /* 0x000fe400078e33ff */
[-C--:B------:R-:W-:Y:S01]  /*0cd0*/  SHF.R.U32.HI R5, RZ, R24.reuse, R5 ;  /* 0x00000018ff057219 */ /* 0x080fe20000011605 */
[----:B------:R-:W0:Y:S01]  /*0ce0*/  LDC R21, c[0x0][0x638] ;  /* 0x00018e00ff157b82 */ /* 0x000e220000000800 */
[----:B------:R-:W-:Y:S01]  /*0cf0*/  SHF.L.U32 R10, R7, R24, RZ ;  /* 0x00000018070a7219 */ /* 0x000fe200000006ff */
[----:B------:R-:W-:-:S06]  /*0d00*/  IMAD.MOV.U32 R4, RZ, RZ, R30 ;  /* 0x000000ffff047224 */ /* 0x000fcc00078e001e */
[----:B------:R-:W0:Y:S01]  /*0d10*/  LDC R106, c[0x0][0x610] ;  /* 0x00018400ff6a7b82 */ /* 0x000e220000000800 */
[----:B---34-:R-:W-:Y:S05]  /*0d20*/  @!P0 BRA `(.L_x_7) ;  /* 0x0000000000288947 */ /* 0x018fea0003800000 */
[----:B------:R-:W3:Y:S02]  /*0d30*/  LDC R9, c[0x0][0x64c] ;  /* 0x00019300ff097b82 */ /* 0x000ee40000000800 */
[----:B---3--:R-:W-:-:S05]  /*0d40*/  IADD3 R9, P0, R30, R9, RZ ;  /* 0x000000091e097210 */ /* 0x008fca0007f1e0ff */
        /* <DEDUP_REMOVED lines=8> */
.L_x_7:
[----:B-1----:R-:W-:Y:S01]  /*0dd0*/  SHF.R.U64 R4, R4, R15, R5 ;  /* 0x0000000f04047219 */ /* 0x002fe20000001205 */
[----:B--2---:R-:W-:Y:S01]  /*0de0*/  VIADD R5, R22, 0xffffffff ;  /* 0xffffffff16057836 */ /* 0x004fe20000000000 */
[----:B------:R-:W-:Y:S01]  /*0df0*/  LOP3.LUT R11, R28, R11, RZ, 0xc0, !PT ;  /* 0x0000000b1c0b7212 */ /* 0x000fe200078ec0ff */
[----:B------:R-:W-:Y:S02]  /*0e00*/  IMAD.MOV R12, RZ, RZ, -R12 ;  /* 0x000000ffff0c7224 */ /* 0x000fe400078e0a0c */
[----:B------:R-:W-:Y:S01]  /*0e10*/  IMAD.MOV R6, RZ, RZ, -R4 ;  /* 0x000000ffff067224 */ /* 0x000fe200078e0a04 */
[----:B------:R-:W-:Y:S01]  /*0e20*/  LOP3.LUT R5, R20, R5, RZ, 0xc0, !PT ;  /* 0x0000000514057212 */ /* 0x000fe200078ec0ff */
[----:B------:R-:W-:Y:S02]  /*0e30*/  @P3 IMAD R0, R14, R12, R3 ;  /* 0x0000000c0e003224 */ /* 0x000fe400078e0203 */
[----:B------:R-:W-:Y:S02]  /*0e40*/  IMAD R11, R10, R4, R11 ;  /* 0x000000040a0b7224 */ /* 0x000fe400078e020b */
[----:B0-----:R-:W-:-:S02]  /*0e50*/  IMAD R3, R6, R21, R30 ;  /* 0x0000001506037224 */ /* 0x001fc400078e021e */
[----:B------:R-:W-:Y:S02]  /*0e60*/  IMAD R106, R11, R106, R0 ;  /* 0x0000006a0b6a7224 */ /* 0x000fe400078e0200 */
[----:B------:R-:W-:Y:S02]  /*0e70*/  IMAD R3, R3, R22, R5 ;  /* 0x0000001603037224 */ /* 0x000fe400078e0205 */
[----:B------:R-:W-:Y:S02]  /*0e80*/  IMAD.MOV.U32 R0, RZ, RZ, 0x1 ;  /* 0x00000001ff007424 */ /* 0x000fe400078e00ff */
[----:B------:R-:W-:Y:S01]  /*0e90*/  IMAD.MOV.U32 R22, RZ, RZ, R23 ;  /* 0x000000ffff167224 */ /* 0x000fe200078e0017 */
[----:B------:R-:W-:Y:S02]  /*0ea0*/  SEL R107, R3, R106, !P3 ;  /* 0x0000006a036b7207 */ /* 0x000fe40005800000 */
[----:B------:R-:W-:-:S07]  /*0eb0*/  SEL R106, R106, R3, !P3 ;  /* 0x000000036a6a7207 */ /* 0x000fce0005800000 */
.L_x_5:
[----:B------:R-:W-:-:S08]  /*0ec0*/  NOP ;  /* 0x0000000000007918 */ /* 0x000fd00000000000 */
[----:B------:R-:W0:Y:S02]  /*0ed0*/  USETMAXREG.TRY_ALLOC.CTAPOOL UP0, 0xe8 ;  /* 0x000000e8000079c8 */ /* 0x000e240008000600 */
[----:B0-----:R-:W-:-:S13]  /*0ee0*/  PLOP3.LUT P0, PT, PT, PT, UP0, 0x80, 0x0 ;  /* 0x000000000000781c */ /* 0x001fda0003f0f008 */
[----:B------:R-:W-:Y:S05]  /*0ef0*/  @!P0 BRA `(.L_x_5) ;  /* 0xfffffffc00f08947 */ /* 0x000fea000383ffff */
[----:B------:R-:W-:Y:S01]  /*0f00*/  ULDC.64 UR4, c[0x0][0x598] ;  /* 0x0001660000047ab9 */ /* 0x000fe20000000a00 */
[----:B------:R-:W-:Y:S01]  /*0f10*/  ULDC.64 UR36, c[0x0][0x208] ;  /* 0x0000820000247ab9 */ /* 0x000fe20000000a00 */
[----:B------:R-:W-:-:S04]  /*0f20*/  ISETP.NE.U32.AND P0, PT, RZ, UR4, PT ;  /* 0x00000004ff007c0c */ /* 0x000fc8000bf05070 */
[----:B------:R-:W-:-:S13]  /*0f30*/  ISETP.NE.AND.EX P0, PT, RZ, UR5, PT, P0 ;  /* 0x00000005ff007c0c */ /* 0x000fda000bf05300 */
[----:B------:R-:W-:Y:S05]  /*0f40*/  @!P0 BRA `(.L_x_8) ;  /* 0x00000000001c8947 */ /* 0x000fea0003800000 */
[----:B------:R-:W0:Y:S02]  /*0f50*/  LDC.64 R4, c[0x0][0x598] ;  /* 0x00016600ff047b82 */ /* 0x000e240000000a00 */
[----:B0-----:R-:W2:Y:S02]  /*0f60*/  LDG.E.64 R4, desc[UR36][R4.64] ;  /* 0x0000002404047981 */ /* 0x001ea4000c1e1b00 */
[----:B--2---:R-:W-:-:S04]  /*0f70*/  ISETP.NE.U32.AND P0, PT, R4, RZ, PT ;  /* 0x000000ff0400720c */ /* 0x004fc80003f05070 */
[----:B------:R-:W-:-:S13]  /*0f80*/  ISETP.NE.AND.EX P0, PT, R5, RZ, PT, P0 ;  /* 0x000000ff0500720c */ /* 0x000fda0003f05300 */
[----:B------:R-:W-:Y:S05]  /*0f90*/  @!P0 BRA `(.L_x_8) ;  /* 0x0000000000088947 */ /* 0x000fea0003800000 */
[----:B------:R0:W5:Y:S01]  /*0fa0*/  LD.E R23, desc[UR36][R4.64] ;  /* 0x0000002404177980 */ /* 0x000162000c101900 */
[----:B------:R-:W-:Y:S05]  /*0fb0*/  BRA `(.L_x_9) ;  /* 0x0000000000247947 */ /* 0x000fea0003800000 */
.L_x_8:
[----:B------:R-:W-:Y:S02]  /*0fc0*/  ULDC.64 UR4, c[0x0][0x588] ;  /* 0x0001620000047ab9 */ /* 0x000fe40000000a00 */
[----:B------:R-:W-:-:S04]  /*0fd0*/  ISETP.NE.U32.AND P0, PT, RZ, UR4, PT ;  /* 0x00000004ff007c0c */ /* 0x000fc8000bf05070 */
[----:B------:R-:W-:-:S13]  /*0fe0*/  ISETP.NE.AND.EX P0, PT, RZ, UR5, PT, P0 ;  /* 0x00000005ff007c0c */ /* 0x000fda000bf05300 */
[----:B------:R-:W-:Y:S05]  /*0ff0*/  @!P0 BRA `(.L_x_10) ;  /* 0x00000000000c8947 */ /* 0x000fea0003800000 */
[----:B------:R-:W0:Y:S02]  /*1000*/  LDC.64 R4, c[0x0][0x588] ;  /* 0x00016200ff047b82 */ /* 0x000e240000000a00 */
[----:B0-----:R1:W5:Y:S01]  /*1010*/  LDG.E R23, desc[UR36][R4.64] ;  /* 0x0000002404177981 */ /* 0x001362000c1e1900 */
[----:B------:R-:W-:Y:S05]  /*1020*/  BRA `(.L_x_9) ;  /* 0x0000000000087947 */ /* 0x000fea0003800000 */
.L_x_10:
[----:B------:R-:W-:Y:S02]  /*1030*/  ULDC UR4, c[0x0][0x580] ;  /* 0x0001600000047ab9 */ /* 0x000fe40000000800 */
[----:B------:R-:W-:-:S07]  /*1040*/  IMAD.U32 R23, RZ, RZ, UR4 ;  /* 0x00000004ff177e24 */ /* 0x000fce000f8e00ff */
.L_x_9:
[----:B------:R-:W-:Y:S02]  /*1050*/  ULDC.64 UR4, c[0x0][0x5a0] ;  /* 0x0001680000047ab9 */ /* 0x000fe40000000a00 */
[----:B------:R-:W-:-:S04]  /*1060*/  ISETP.NE.U32.AND P0, PT, RZ, UR4, PT ;  /* 0x00000004ff007c0c */ /* 0x000fc8000bf05070 */
[----:B------:R-:W-:-:S13]  /*1070*/  ISETP.NE.AND.EX P0, PT, RZ, UR5, PT, P0 ;  /* 0x00000005ff007c0c */ /* 0x000fda000bf05300 */
[----:B------:R-:W-:Y:S05]  /*1080*/  @!P0 BRA `(.L_x_11) ;  /* 0x00000000001c8947 */ /* 0x000fea0003800000 */
[----:B01----:R-:W0:Y:S02]  /*1090*/  LDC.64 R4, c[0x0][0x5a0] ;  /* 0x00016800ff047b82 */ /* 0x003e240000000a00 */
[----:B0-----:R-:W2:Y:S02]  /*10a0*/  LDG.E.64 R4, desc[UR36][R4.64] ;  /* 0x0000002404047981 */ /* 0x001ea4000c1e1b00 */
[----:B--2---:R-:W-:-:S04]  /*10b0*/  ISETP.NE.U32.AND P0, PT, R4, RZ, PT ;  /* 0x000000ff0400720c */ /* 0x004fc80003f05070 */
[----:B------:R-:W-:-:S13]  /*10c0*/  ISETP.NE.AND.EX P0, PT, R5, RZ, PT, P0 ;  /* 0x000000ff0500720c */ /* 0x000fda0003f05300 */
[----:B------:R-:W-:Y:S05]  /*10d0*/  @!P0 BRA `(.L_x_11) ;  /* 0x0000000000088947 */ /* 0x000fea0003800000 */
[----:B------:R0:W5:Y:S01]  /*10e0*/  LD.E R104, desc[UR36][R4.64] ;  /* 0x0000002404687980 */ /* 0x000162000c101900 */
[----:B------:R-:W-:Y:S05]  /*10f0*/  BRA `(.L_x_12) ;  /* 0x0000000000247947 */ /* 0x000fea0003800000 */
.L_x_11:
[----:B------:R-:W-:Y:S02]  /*1100*/  ULDC.64 UR4, c[0x0][0x590] ;  /* 0x0001640000047ab9 */ /* 0x000fe40000000a00 */
[----:B------:R-:W-:-:S04]  /*1110*/  ISETP.NE.U32.AND P0, PT, RZ, UR4, PT ;  /* 0x00000004ff007c0c */ /* 0x000fc8000bf05070 */
[----:B------:R-:W-:-:S13]  /*1120*/  ISETP.NE.AND.EX P0, PT, RZ, UR5, PT, P0 ;  /* 0x00000005ff007c0c */ /* 0x000fda000bf05300 */
[----:B------:R-:W-:Y:S05]  /*1130*/  @!P0 BRA `(.L_x_13) ;  /* 0x00000000000c8947 */ /* 0x000fea0003800000 */
[----:B------:R-:W2:Y:S02]  /*1140*/  LDC.64 R104, c[0x0][0x590] ;  /* 0x00016400ff687b82 */ /* 0x000ea40000000a00 */
[----:B--2---:R2:W5:Y:S01]  /*1150*/  LDG.E R104, desc[UR36][R104.64] ;  /* 0x0000002468687981 */ /* 0x004562000c1e1900 */
[----:B------:R-:W-:Y:S05]  /*1160*/  BRA `(.L_x_12) ;  /* 0x0000000000087947 */ /* 0x000fea0003800000 */
.L_x_13:
[----:B------:R-:W-:Y:S02]  /*1170*/  ULDC UR4, c[0x0][0x584] ;  /* 0x0001610000047ab9 */ /* 0x000fe40000000800 */
[----:B------:R-:W-:-:S07]  /*1180*/  IMAD.U32 R104, RZ, RZ, UR4 ;  /* 0x00000004ff687e24 */ /* 0x000fce000f8e00ff */
.L_x_12:
[----:B------:R-:W-:-:S13]  /*1190*/  LOP3.LUT P0, RZ, R0, 0xff, RZ, 0xc0, !PT ;  /* 0x000000ff00ff7812 */ /* 0x000fda000780c0ff */
[----:B------:R-:W-:Y:S05]  /*11a0*/  @!P0 EXIT ;  /* 0x000000000000894d */ /* 0x000fea0003800000 */
[----:B------:R-:W-:Y:S01]  /*11b0*/  ULDC UR4, c[0x0][0x28c] ;  /* 0x0000a30000047ab9 */ /* 0x000fe20000000800 */
[----:B------:R-:W-:Y:S01]  /*11c0*/  UMOV UR38, URZ ;  /* 0x0000003f00267c82 */ /* 0x000fe20008000000 */
[----:B------:R-:W-:Y:S01]  /*11d0*/  UIADD3 UR4, UR4, 0x1f, URZ ;  /* 0x0000001f04047890 */ /* 0x000fe2000fffe03f */
[----:B------:R-:W-:-:S03]  /*11e0*/  UMOV UR39, URZ ;  /* 0x0000003f00277c82 */ /* 0x000fc60008000000 */
[----:B------:R-:W-:-:S04]  /*11f0*/  USHF.R.S32.HI UR5, URZ, 0x1f, UR4 ;  /* 0x0000001f3f057899 */ /* 0x000fc80008011404 */
[----:B------:R-:W-:-:S04]  /*1200*/  ULEA.HI UR5, UR5, UR4, URZ, 0x5 ;  /* 0x0000000405057291 */ /* 0x000fc8000f8f283f */
[----:B------:R-:W-:-:S12]  /*1210*/  USHF.R.S32.HI UR40, URZ, 0x5, UR5 ;  /* 0x000000053f287899 */ /* 0x000fd80008011405 */
.L_x_195:
[----:B------:R-:W-:Y:S01]  /*1220*/  LOP3.LUT R0, R18, 0x80, RZ, 0xc0, !PT ;  /* 0x0000008012007812 */ /* 0x000fe200078ec0ff */
[----:B------:R-:W3:Y:S01]  /*1230*/  S2UR UR7, SR_CgaCtaId ;  /* 0x00000000000779c3 */ /* 0x000ee20000008800 */
[----:B------:R-:W-:Y:S02]  /*1240*/  UMOV UR6, 0x400 ;  /* 0x0000040000067882 */ /* 0x000fe40000000000 */
[----:B------:R-:W-:-:S06]  /*1250*/  SHF.R.U32.HI R0, RZ, 0x7, R0 ;  /* 0x00000007ff007819 */ /* 0x000fcc0000011600 */
[----:B----4-:R-:W4:Y:S01]  /*1260*/  SHFL.IDX PT, R0, R0, RZ, 0x1f ;  /* 0x00001fff00007589 */ /* 0x010f2200000e0000 */
[----:B---3--:R-:W-:Y:S01]  /*1270*/  ULEA UR42, UR7, UR6, 0x18 ;  /* 0x00000006072a7291 */ /* 0x008fe2000f8ec03f */
[----:B----4-:R-:W-:-:S13]  /*1280*/  R2UR UR4, R0 ;  /* 0x00000000000472ca */ /* 0x010fda00000e0000 */
[----:B------:R-:W-:-:S04]  /*1290*/  ULEA.HI UR5, UR4, UR4, URZ, 0x1 ;  /* 0x0000000404057291 */ /* 0x000fc8000f8f083f */
[----:B------:R-:W-:-:S04]  /*12a0*/  ULOP3.LUT UR5, UR5, 0x1ffffe, URZ, 0xc0, !UPT ;  /* 0x001ffffe05057892 */ /* 0x000fc8000f8ec03f */
[----:B------:R-:W-:-:S03]  /*12b0*/  UIADD3 UR5, UR4, -UR5, URZ ;  /* 0x8000000504057290 */ /* 0x000fc6000fffe03f */
[----:B------:R-:W-:Y:S01]  /*12c0*/  ULDC UR4, c[0x0][0x28c] ;  /* 0x0000a30000047ab9 */ /* 0x000fe20000000800 */
[----:B------:R-:W-:Y:S01]  /*12d0*/  ULEA UR5, UR5, UR42, 0xb ;  /* 0x0000002a05057291 */ /* 0x000fe2000f8e583f */
[----:B------:R-:W-:-:S03]  /*12e0*/  ISETP.LT.AND P0, PT, RZ, UR4, PT ;  /* 0x00000004ff007c0c */ /* 0x000fc6000bf01270 */
[----:B------:R-:W-:-:S04]  /*12f0*/  UIADD3 UR5, UR5, 0x280, URZ ;  /* 0x0000028005057890 */ /* 0x000fc8000fffe03f */
[----:B------:R-:W-:-:S04]  /*1300*/  USHF.R.U32.HI UR5, URZ, 0x4, UR5 ;  /* 0x000000043f057899 */ /* 0x000fc80008011605 */
[----:B------:R-:W-:-:S04]  /*1310*/  ULOP3.LUT UR5, UR5, 0x3fff, URZ, 0xc0, !UPT ;  /* 0x00003fff05057892 */ /* 0x000fc8000f8ec03f */
[----:B------:R-:W-:Y:S01]  /*1320*/  ULOP3.LUT UR41, UR5, 0x10000, URZ, 0xfc, !UPT ;  /* 0x0001000005297892 */ /* 0x000fe2000f8efc3f */
[----:B01----:R-:W-:Y:S11]  /*1330*/  @P0 BRA `(.L_x_14) ;  /* 0x0000000000400947 */ /* 0x003ff60003800000 */
[----:B------:R-:W-:Y:S01]  /*1340*/  MOV R0, 0x0 ;  /* 0x0000000000007802 */ /* 0x000fe20000000f00 */
[----:B------:R-:W-:Y:S01]  /*1350*/  ULDC.64 UR4, c[0x4][0x68] ;  /* 0x01001a0000047ab9 */ /* 0x000fe20000000a00 */
[----:B------:R-:W-:Y:S01]  /*1360*/  ULDC.64 UR6, c[0x4][0x8] ;  /* 0x0100020000067ab9 */ /* 0x000fe20000000a00 */
[----:B01----:R-:W-:Y:S01]  /*1370*/  IMAD.U32 R4, RZ, RZ, UR4 ;  /* 0x00000004ff047e24 */ /* 0x003fe2000f8e00ff */
[----:B------:R0:W1:Y:S01]  /*1380*/  LDC.64 R14, c[0x4][R0] ;  /* 0x01000000000e7b82 */ /* 0x0000620000000a00 */
[----:B------:R-:W-:Y:S01]  /*1390*/  IMAD.U32 R5, RZ, RZ, UR5 ;  /* 0x00000005ff057e24 */ /* 0x000fe2000f8e00ff */
[----:B------:R-:W-:Y:S01]  /*13a0*/  ULDC.64 UR4, c[0x4][0x70] ;  /* 0x01001c0000047ab9 */ /* 0x000fe20000000a00 */
[----:B------:R-:W-:Y:S02]  /*13b0*/  IMAD.U32 R10, RZ, RZ, UR6 ;  /* 0x00000006ff0a7e24 */ /* 0x000fe4000f8e00ff */
[----:B------:R-:W-:Y:S02]  /*13c0*/  IMAD.U32 R6, RZ, RZ, UR4 ;  /* 0x00000004ff067e24 */ /* 0x000fe4000f8e00ff */
[----:B------:R-:W-:-:S02]  /*13d0*/  IMAD.U32 R7, RZ, RZ, UR5 ;  /* 0x00000005ff077e24 */ /* 0x000fc4000f8e00ff */
[----:B------:R-:W-:Y:S02]  /*13e0*/  IMAD.U32 R11, RZ, RZ, UR7 ;  /* 0x00000007ff0b7e24 */ /* 0x000fe4000f8e00ff */
[----:B------:R-:W-:Y:S02]  /*13f0*/  IMAD.MOV.U32 R8, RZ, RZ, 0x1e1 ;  /* 0x000001e1ff087424 */ /* 0x000fe400078e00ff */
[----:B------:R-:W-:Y:S02]  /*1400*/  IMAD.MOV.U32 R12, RZ, RZ, 0x1 ;  /* 0x00000001ff0c7424 */ /* 0x000fe400078e00ff */
[----:B0-----:R-:W-:-:S07]  /*1410*/  IMAD.MOV.U32 R13, RZ, RZ, RZ ;  /* 0x000000ffff0d7224 */ /* 0x001fce00078e00ff */
[----:B------:R-:W-:-:S07]  /*1420*/  LEPC R20, `(.L_x_14) ;  /* 0x000000001014794e */ /* 0x000fce0000000000 */
[----:B-12--5:R-:W-:Y:S05]  /*1430*/  CALL.ABS.NOINC R14 ;  /* 0x000000000e007343 */ /* 0x026fea0003c00000 */
.L_x_14:
[----:B------:R-:W-:-:S04]  /*1440*/  LOP3.LUT R0, R19, 0x1, RZ, 0xfc, !PT ;  /* 0x0000000113007812 */ /* 0x000fc800078efcff */
[----:B------:R-:W-:-:S13]  /*1450*/  ISETP.NE.AND P0, PT, R0, 0x3, PT ;  /* 0x000000030000780c */ /* 0x000fda0003f05270 */
[----:B------:R-:W-:Y:S05]  /*1460*/  @!P0 BRA `(.L_x_15) ;  /* 0x0000000000048947 */ /* 0x000fea0003800000 */
[----:B------:R-:W-:Y:S01]  /*1470*/  BPT.TRAP 0x1 ;  /* 0x000000040000795c */ /* 0x000fe20000300000 */
.L_x_15:
[----:B------:R-:W-:Y:S02]  /*1480*/  IMAD.U32 R3, RZ, RZ, UR39 ;  /* 0x00000027ff037e24 */ /* 0x000fe4000f8e00ff */
[----:B------:R-:W-:-:S03]  /*1490*/  IMAD.U32 R0, RZ, RZ, UR38 ;  /* 0x00000026ff007e24 */ /* 0x000fc6000f8e00ff */
[----:B------:R-:W-:Y:S02]  /*14a0*/  LEA R3, R3, UR42, 0x3 ;  /* 0x0000002a03037c11 */ /* 0x000fe4000f8e18ff */
[----:B------:R-:W-:-:S04]  /*14b0*/  SHF.L.U32 R0, R0, 0x1f, RZ ;  /* 0x0000001f00007819 */ /* 0x000fc800000006ff */
[----:B------:R3:W4:Y:S01]  /*14c0*/  SYNCS.PHASECHK.TRANS64.TRYWAIT P1, [R3+URZ], R0 ;  /* 0x00000000030075a7 */ /* 0x000722000802017f */
[----:B------:R-:W-:Y:S05]  /*14d0*/  @!P0 BRA `(.L_x_16) ;  /* 0x0000000000048947 */ /* 0x000fea0003800000 */
[----:B------:R-:W-:Y:S01]  /*14e0*/  BPT.TRAP 0x1 ;  /* 0x000000040000795c */ /* 0x000fe20000300000 */
.L_x_16:
[----:B----4-:R-:W-:Y:S05]  /*14f0*/  @P1 BRA `(.L_x_17) ;  /* 0x0000000000081947 */ /* 0x010fea0003800000 */
[----:B------:R-:W4:Y:S02]  /*1500*/  SYNCS.PHASECHK.TRANS64.TRYWAIT P1, [R3+URZ], R0 ;  /* 0x00000000030075a7 */ /* 0x000f24000802017f */
[----:B----4-:R-:W-:Y:S05]  /*1510*/  @!P1 BRA `(.L_x_18) ;  /* 0x0000007800009947 */ /* 0x010fea0003800000 */
.L_x_17:
[----:B------:R-:W-:-:S04]  /*1520*/  UISETP.LT.AND UP0, UPT, UR40, 0x1, UPT ;  /* 0x000000012800788c */ /* 0x000fc8000bf01270 */
[----:B------:R-:W-:-:S06]  /*1530*/  USEL UR4, UR40, 0x1, UP0 ;  /* 0x0000000128047887 */ /* 0x000fcc0008000000 */
[----:B---34-:R-:W-:Y:S01]  /*1540*/  IMAD.U32 R0, RZ, RZ, UR4 ;  /* 0x00000004ff007e24 */ /* 0x018fe2000f8e00ff */
[----:B------:R-:W-:Y:S05]  /*1550*/  WARPSYNC.ALL ;  /* 0x0000000000007948 */ /* 0x000fea0003800000 */
[----:B------:R-:W-:-:S04]  /*1560*/  IADD3 R0, -R0, UR40, RZ ;  /* 0x0000002800007c10 */ /* 0x000fc8000fffe1ff */
[----:B------:R-:W-:Y:S01]  /*1570*/  ISETP.GE.AND P1, PT, R0, 0x1, PT ;  /* 0x000000010000780c */ /* 0x000fe20003f26270 */
[----:B------:R-:W-:Y:S01]  /*1580*/  UIADD3 UR4, UR42, 0x27280, URZ ;  /* 0x000272802a047890 */ /* 0x000fe2000fffe03f */
[----:B------:R-:W-:Y:S01]  /*1590*/  WARPGROUP.ARRIVE ;  /* 0x00000000000079c5 */ /* 0x000fe20000000000 */
[----:B------:R-:W-:Y:S02]  /*15a0*/  UIMAD UR8, UR39, 0x180, UR41 ;  /* 0x00000180270878a4 */ /* 0x000fe4000f8e0229 */
[----:B------:R-:W-:Y:S01]  /*15b0*/  USHF.R.U32.HI UR4, URZ, 0x4, UR4 ;  /* 0x000000043f047899 */ /* 0x000fe20008011604 */
[----:B------:R-:W-:Y:S01]  /*15c0*/  UMOV UR9, 0xc0000010 ;  /* 0xc000001000097882 */ /* 0x000fe20000000000 */
[----:B------:R-:W-:Y:S02]  /*15d0*/  UMOV UR11, 0xc0000010 ;  /* 0xc0000010000b7882 */ /* 0x000fe40000000000 */
[----:B------:R-:W-:Y:S01]  /*15e0*/  ULOP3.LUT UR4, UR4, 0x3fff, URZ, 0xc0, !UPT ;  /* 0x00003fff04047892 */ /* 0x000fe2000f8ec03f */
[----:B------:R-:W-:Y:S01]  /*15f0*/  UMOV UR12, UR8 ;  /* 0x00000008000c7c82 */ /* 0x000fe20008000000 */
[----:B------:R-:W-:-:S02]  /*1600*/  UMOV UR13, UR9 ;  /* 0x00000009000d7c82 */ /* 0x000fc40008000000 */
[----:B------:R-:W-:Y:S01]  /*1610*/  ULOP3.LUT UR4, UR4, 0x10000, URZ, 0xfc, !UPT ;  /* 0x0001000004047892 */ /* 0x000fe2000f8efc3f */
[----:B------:R-:W-:Y:S01]  /*1620*/  UMOV UR15, 0xc0000010 ;  /* 0xc0000010000f7882 */ /* 0x000fe20000000000 */
[----:B------:R-:W-:Y:S02]  /*1630*/  UMOV UR16, UR8 ;  /* 0x0000000800107c82 */ /* 0x000fe40008000000 */
[----:B------:R-:W-:Y:S01]  /*1640*/  UIMAD UR10, UR39, 0xa0, UR4 ;  /* 0x000000a0270a78a4 */ /* 0x000fe2000f8e0204 */
[----:B------:R-:W-:Y:S01]  /*1650*/  UMOV UR17, UR9 ;  /* 0x0000000900117c82 */ /* 0x000fe20008000000 */
[----:B------:R-:W-:Y:S02]  /*1660*/  UMOV UR19, 0xc0000010 ;  /* 0xc000001000137882 */ /* 0x000fe40000000000 */
[----:B------:R-:W-:Y:S02]  /*1670*/  UIADD3 UR14, UR10, 0x20, URZ ;  /* 0x000000200a0e7890 */ /* 0x000fe4000fffe03f */
[----:B------:R-:W-:-:S02]  /*1680*/  UIADD3 UR18, UR10, 0x40, URZ ;  /* 0x000000400a127890 */ /* 0x000fc4000fffe03f */
[----:B------:R-:W-:Y:S02]  /*1690*/  UIADD3 UR22, UR10, 0x60, URZ ;  /* 0x000000600a167890 */ /* 0x000fe4000fffe03f */
[----:B------:R-:W-:Y:S01]  /*16a0*/  IGMMA.64x16x32.S8.S8 R96, gdesc[UR8], RZ, !UPT, gsb0 ;  /* 0x00600000086079f1 */ /* 0x000fe2000c0410ff */
[----:B------:R-:W-:Y:S01]  /*16b0*/  UMOV UR20, UR8 ;  /* 0x0000000800147c82 */ /* 0x000fe20008000000 */
[----:B------:R-:W-:Y:S01]  /*16c0*/  UMOV UR21, UR9 ;  /* 0x0000000900157c82 */ /* 0x000fe20008000000 */
[----:B------:R-:W-:Y:S01]  /*16d0*/  UMOV UR23, 0xc0000010 ;  /* 0xc000001000177882 */ /* 0x000fe20000000000 */
[----:B------:R-:W-:Y:S01]  /*16e0*/  UIADD3 UR26, UR10, 0x80, URZ ;  /* 0x000000800a1a7890 */ /* 0x000fe2000fffe03f */
[----:B------:R-:W-:Y:S01]  /*16f0*/  UMOV UR24, UR8 ;  /* 0x0000000800187c82 */ /* 0x000fe20008000000 */
[----:B------:R-:W-:Y:S01]  /*1700*/  UMOV UR25, UR9 ;  /* 0x0000000900197c82 */ /* 0x000fe20008000000 */
[----:B------:R-:W-:Y:S01]  /*1710*/  UMOV UR27, 0xc0000010 ;  /* 0xc0000010001b7882 */ /* 0x000fe20000000000 */
[----:B------:R-:W-:Y:S01]  /*1720*/  UIADD3 UR5, UR8, 0x100, URZ ;  /* 0x0000010008057890 */ /* 0x000fe2000fffe03f */
[----:B------:R-:W-:-:S02]  /*1730*/  WARPGROUP.DEPBAR.LE gsb0, 0x0 ;  /* 0x00008000000079c5 */ /* 0x000fc40000010000 */
[----:B------:R-:W-:-:S06]  /*1740*/  WARPGROUP.ARRIVE ;  /* 0x00000000000079c5 */ /* 0x000fcc0000000000 */
[----:B------:R-:W-:Y:S03]  /*1750*/  IGMMA.64x16x32.S8.S8 R80, gdesc[UR12], RZ, !UPT, gsb0 ;  /* 0x006000000c5079f1 */ /* 0x000fe6000c0410ff */
[----:B------:R-:W-:Y:S02]  /*1760*/  WARPGROUP.DEPBAR.LE gsb0, 0x0 ;  /* 0x00008000000079c5 */ /* 0x000fe40000010000 */
[----:B------:R-:W-:-:S06]  /*1770*/  WARPGROUP.ARRIVE ;  /* 0x00000000000079c5 */ /* 0x000fcc0000000000 */
[----:B------:R-:W-:Y:S03]  /*1780*/  IGMMA.64x16x32.S8.S8 R64, gdesc[UR16], RZ, !UPT, gsb0 ;  /* 0x00600000104079f1 */ /* 0x000fe6000c0410ff */
[----:B------:R-:W-:Y:S02]  /*1790*/  WARPGROUP.DEPBAR.LE gsb0, 0x0 ;  /* 0x00008000000079c5 */ /* 0x000fe40000010000 */
[----:B------:R-:W-:-:S06]  /*17a0*/  WARPGROUP.ARRIVE ;  /* 0x00000000000079c5 */ /* 0x000fcc0000000000 */
[----:B------:R-:W-:Y:S03]  /*17b0*/  IGMMA.64x16x32.S8.S8 R48, gdesc[UR20], RZ, !UPT, gsb0 ;  /* 0x00600000143079f1 */ /* 0x000fe6000c0410ff */
[----:B------:R-:W-:Y:S02]  /*17c0*/  WARPGROUP.DEPBAR.LE gsb0, 0x0 ;  /* 0x00008000000079c5 */ /* 0x000fe40000010000 */
[----:B------:R-:W-:-:S06]  /*17d0*/  WARPGROUP.ARRIVE ;  /* 0x00000000000079c5 */ /* 0x000fcc0000000000 */
[----:B------:R-:W-:Y:S01]  /*17e0*/  IGMMA.64x16x32.S8.S8 R32, gdesc[UR24], RZ, !UPT, gsb0 ;  /* 0x00600000182079f1 */ /* 0x000fe2000c0410ff */
[----:B------:R-:W-:Y:S01]  /*17f0*/  UMOV UR24, UR5 ;  /* 0x0000000500187c82 */ /* 0x000fe20008000000 */
[----:B------:R-:W-:Y:S01]  /*1800*/  UMOV UR25, 0xc0000010 ;  /* 0xc000001000197882 */ /* 0x000fe20000000000 */
[----:B------:R-:W-:Y:S01]  /*1810*/  UMOV UR20, UR24 ;  /* 0x0000001800147c82 */ /* 0x000fe20008000000 */
[----:B------:R-:W-:Y:S01]  /*1820*/  UMOV UR21, UR25 ;  /* 0x0000001900157c82 */ /* 0x000fe20008000000 */
[----:B------:R-:W-:Y:S01]  /*1830*/  UMOV UR16, UR24 ;  /* 0x0000001800107c82 */ /* 0x000fe20008000000 */
[----:B------:R-:W-:Y:S01]  /*1840*/  UMOV UR17, UR25 ;  /* 0x0000001900117c82 */ /* 0x000fe20008000000 */
[----:B------:R-:W-:Y:S01]  /*1850*/  UMOV UR12, UR24 ;  /* 0x00000018000c7c82 */ /* 0x000fe20008000000 */
[----:B------:R-:W-:Y:S01]  /*1860*/  UMOV UR13, UR25 ;  /* 0x00000019000d7c82 */ /* 0x000fe20008000000 */
[----:B------:R-:W-:Y:S01]  /*1870*/  UMOV UR8, UR24 ;  /* 0x0000001800087c82 */ /* 0x000fe20008000000 */
[----:B------:R-:W-:Y:S01]  /*1880*/  UMOV UR9, UR25 ;  /* 0x0000001900097c82 */ /* 0x000fe20008000000 */
        /* <DEDUP_REMOVED lines=16> */
[----:B------:R-:W-:Y:S05]  /*1990*/  @!P1 BRA `(.L_x_19) ;  /* 0x0000000400949947 */ /* 0x000fea0003800000 */
[----:B------:R-:W-:-:S04]  /*19a0*/  UIADD3 UR5, UR39, 0x1, URZ ;  /* 0x0000000127057890 */ /* 0x000fc8000fffe03f */
[----:B------:R-:W-:-:S04]  /*19b0*/  UISETP.NE.AND UP0, UPT, UR5, 0x1a, UPT ;  /* 0x0000001a0500788c */ /* 0x000fc8000bf05270 */
[----:B------:R-:W-:Y:S02]  /*19c0*/  USEL UR6, URZ, 0x1, UP0 ;  /* 0x000000013f067887 */ /* 0x000fe40008000000 */
[----:B------:R-:W-:Y:S02]  /*19d0*/  USEL UR5, UR5, URZ, UP0 ;  /* 0x0000003f05057287 */ /* 0x000fe40008000000 */
[----:B------:R-:W-:-:S06]  /*19e0*/  ULOP3.LUT UR6, UR38, UR6, URZ, 0x3c, !UPT ;  /* 0x0000000626067292 */ /* 0x000fcc000f8e3c3f */
[----:B01----:R-:W-:Y:S01]  /*19f0*/  IMAD.U32 R5, RZ, RZ, UR6 ;  /* 0x00000006ff057e24 */ /* 0x003fe2000f8e00ff */
[----:B------:R-:W-:-:S06]  /*1a00*/  UMOV UR6, UR39 ;  /* 0x0000002700067c82 */ /* 0x000fcc0008000000 */
.L_x_26:
[----:B01----:R-:W-:Y:S05]  /*1a10*/  @!P0 BRA `(.L_x_20) ;  /* 0x0000000000048947 */ /* 0x003fea0003800000 */
[----:B------:R-:W-:Y:S01]  /*1a20*/  BPT.TRAP 0x1 ;  /* 0x000000040000795c */ /* 0x000fe20000300000 */
.L_x_20:
[----:B------:R-:W0:Y:S01]  /*1a30*/  S2UR UR8, SR_CgaCtaId ;  /* 0x00000000000879c3 */ /* 0x000e220000008800 */
[----:B------:R-:W-:Y:S01]  /*1a40*/  UMOV UR7, 0x400 ;  /* 0x0000040000077882 */ /* 0x000fe20000000000 */
[----:B------:R-:W-:Y:S01]  /*1a50*/  SHF.L.U32 R3, R5, 0x1f, RZ ;  /* 0x0000001f05037819 */ /* 0x000fe200000006ff */
[----:B0-----:R-:W-:-:S04]  /*1a60*/  ULEA UR28, UR8, UR7, 0x18 ;  /* 0x00000007081c7291 */ /* 0x001fc8000f8ec03f */
[----:B------:R-:W-:-:S09]  /*1a70*/  ULEA UR7, UR5, UR28, 0x3 ;  /* 0x0000001c05077291 */ /* 0x000fd2000f8e183f */
[----:B------:R0:W1:Y:S01]  /*1a80*/  SYNCS.PHASECHK.TRANS64.TRYWAIT P1, [UR7], R3 ;  /* 0x00000003ff0075a7 */ /* 0x0000620008020147 */
[----:B------:R-:W-:Y:S05]  /*1a90*/  @!P0 BRA `(.L_x_21) ;  /* 0x0000000000048947 */ /* 0x000fea0003800000 */
[----:B------:R-:W-:Y:S01]  /*1aa0*/  BPT.TRAP 0x1 ;  /* 0x000000040000795c */ /* 0x000fe20000300000 */
.L_x_21:
[----:B-1----:R-:W-:Y:S05]  /*1ab0*/  @P1 BRA `(.L_x_22) ;  /* 0x0000000000081947 */ /* 0x002fea0003800000 */
[----:B------:R-:W1:Y:S02]  /*1ac0*/  SYNCS.PHASECHK.TRANS64.TRYWAIT P1, [UR7], R3 ;  /* 0x00000003ff0075a7 */ /* 0x000e640008020147 */
[----:B-1----:R-:W-:Y:S05]  /*1ad0*/  @!P1 BRA `(.L_x_23) ;  /* 0x0000007000a49947 */ /* 0x002fea0003800000 */
.L_x_22:
[----:B------:R-:W-:Y:S01]  /*1ae0*/  UIMAD UR8, UR5, 0x180, UR41 ;  /* 0x00000180050878a4 */ /* 0x000fe2000f8e0229 */
[----:B------:R-:W-:Y:S01]  /*1af0*/  WARPGROUP.ARRIVE ;  /* 0x00000000000079c5 */ /* 0x000fe20000000000 */
[----:B------:R-:W-:Y:S01]  /*1b00*/  UIMAD UR10, UR5, 0xa0, UR4 ;  /* 0x000000a0050a78a4 */ /* 0x000fe2000f8e0204 */
[----:B------:R-:W-:Y:S01]  /*1b10*/  UMOV UR9, 0xc0000010 ;  /* 0xc000001000097882 */ /* 0x000fe20000000000 */
[----:B------:R-:W-:Y:S02]  /*1b20*/  UMOV UR11, 0xc0000010 ;  /* 0xc0000010000b7882 */ /* 0x000fe40000000000 */
[----:B------:R-:W-:Y:S01]  /*1b30*/  UIADD3 UR14, UR10, 0x20, URZ ;  /* 0x000000200a0e7890 */ /* 0x000fe2000fffe03f */
[----:B------:R-:W-:Y:S01]  /*1b40*/  UMOV UR12, UR8 ;  /* 0x00000008000c7c82 */ /* 0x000fe20008000000 */
[----:B------:R-:W-:Y:S01]  /*1b50*/  UMOV UR13, UR9 ;  /* 0x00000009000d7c82 */ /* 0x000fe20008000000 */
[----:B------:R-:W-:Y:S02]  /*1b60*/  UMOV UR15, 0xc0000010 ;  /* 0xc0000010000f7882 */ /* 0x000fe40000000000 */
[----:B------:R-:W-:Y:S01]  /*1b70*/  IGMMA.64x16x32.S8.S8 R96, gdesc[UR8], R96, gsb0 ;  /* 0x00600000086079f1 */ /* 0x000fe20008041060 */
[----:B------:R-:W-:Y:S01]  /*1b80*/  UIADD3 UR18, UR10, 0x40, URZ ;  /* 0x000000400a127890 */ /* 0x000fe2000fffe03f */
        /* <DEDUP_REMOVED lines=14> */
[----:B------:R-:W-:Y:S03]  /*1c70*/  IGMMA.64x16x32.S8.S8 R80, gdesc[UR12], R80, gsb0 ;  /* 0x006000000c5079f1 */ /* 0x000fe60008041050 */
[----:B------:R-:W-:Y:S02]  /*1c80*/  WARPGROUP.DEPBAR.LE gsb0, 0x0 ;  /* 0x00008000000079c5 */ /* 0x000fe40000010000 */
[----:B------:R-:W-:-:S06]  /*1c90*/  WARPGROUP.ARRIVE ;  /* 0x00000000000079c5 */ /* 0x000fcc0000000000 */
[----:B------:R-:W-:Y:S03]  /*1ca0*/  IGMMA.64x16x32.S8.S8 R64, gdesc[UR16], R64, gsb0 ;  /* 0x00600000104079f1 */ /* 0x000fe60008041040 */
[----:B------:R-:W-:Y:S02]  /*1cb0*/  WARPGROUP.DEPBAR.LE gsb0, 0x0 ;  /* 0x00008000000079c5 */ /* 0x000fe40000010000 */
[----:B------:R-:W-:-:S06]  /*1cc0*/  WARPGROUP.ARRIVE ;  /* 0x00000000000079c5 */ /* 0x000fcc0000000000 */
[----:B------:R-:W-:Y:S03]  /*1cd0*/  IGMMA.64x16x32.S8.S8 R48, gdesc[UR20], R48, gsb0 ;  /* 0x00600000143079f1 */ /* 0x000fe60008041030 */
[----:B------:R-:W-:Y:S02]  /*1ce0*/  WARPGROUP.DEPBAR.LE gsb0, 0x0 ;  /* 0x00008000000079c5 */ /* 0x000fe40000010000 */
[----:B------:R-:W-:-:S06]  /*1cf0*/  WARPGROUP.ARRIVE ;  /* 0x00000000000079c5 */ /* 0x000fcc0000000000 */
[----:B------:R-:W-:Y:S01]  /*1d00*/  IGMMA.64x16x32.S8.S8 R32, gdesc[UR24], R32, gsb0 ;  /* 0x00600000182079f1 */ /* 0x000fe20008041020 */
        /* <DEDUP_REMOVED lines=26> */
[----:B------:R-:W-:Y:S05]  /*1eb0*/  @!P0 BRA `(.L_x_24) ;  /* 0x0000000000048947 */ /* 0x000fea0003800000 */
[----:B------:R-:W-:Y:S01]  /*1ec0*/  BPT.TRAP 0x1 ;  /* 0x000000040000795c */ /* 0x000fe20000300000 */
.L_x_24:
[----:B------:R-:W-:Y:S01]  /*1ed0*/  ULEA UR7, UR6, UR28, 0x3 ;  /* 0x0000001c06077291 */ /* 0x000fe2000f8e183f */
[----:B------:R-:W-:-:S03]  /*1ee0*/  ISETP.GT.U32.AND P1, PT, R19, 0x1, PT ;  /* 0x000000011300780c */ /* 0x000fc60003f24070 */
[----:B------:R-:W-:-:S04]  /*1ef0*/  UIADD3 UR7, UR7, 0xd0, URZ ;  /* 0x000000d007077890 */ /* 0x000fc8000fffe03f */
[----:B------:R-:W-:-:S09]  /*1f00*/  UPRMT UR7, URZ, 0x654, UR7 ;  /* 0x000006543f077896 */ /* 0x000fd20008000007 */
[----:B------:R-:W-:Y:S01]  /*1f10*/  SYNCS.ARRIVE.TRANS64.RED.A1T0 RZ, [UR7], RZ ;  /* 0x000000ffffff79a7 */ /* 0x000fe20008100407 */
[----:B------:R-:W-:Y:S05]  /*1f20*/  @P1 BRA `(.L_x_25) ;  /* 0x0000000000041947 */ /* 0x000fea0003800000 */
[----:B------:R-:W-:Y:S01]  /*1f30*/  BPT.TRAP 0x1 ;  /* 0x000000040000795c */ /* 0x000fe20000300000 */
.L_x_25:
[----:B------:R-:W-:Y:S01]  /*1f40*/  UIADD3 UR5, UR5, 0x1, URZ ;  /* 0x0000000105057890 */ /* 0x000fe2000fffe03f */
[C---:B------:R-:W-:Y:S01]  /*1f50*/  ISETP.GT.AND P1, PT, R0.reuse, 0x1, PT ;  /* 0x000000010000780c */ /* 0x040fe20003f24270 */
[----:B------:R-:W-:Y:S01]  /*1f60*/  UIADD3 UR6, UR6, 0x1, URZ ;  /* 0x0000000106067890 */ /* 0x000fe2000fffe03f */
[----:B------:R-:W-:Y:S01]  /*1f70*/  VIADD R0, R0, 0xffffffff ;  /* 0xffffffff00007836 */ /* 0x000fe20000000000 */
[----:B------:R-:W-:Y:S02]  /*1f80*/  UISETP.NE.AND UP0, UPT, UR5, 0x1a, UPT ;  /* 0x0000001a0500788c */ /* 0x000fe4000bf05270 */
[----:B------:R-:W-:Y:S02]  /*1f90*/  UISETP.NE.AND UP1, UPT, UR6, 0x1a, UPT ;  /* 0x0000001a0600788c */ /* 0x000fe4000bf25270 */
[----:B------:R-:W-:Y:S02]  /*1fa0*/  USEL UR7, URZ, 0x1, UP0 ;  /* 0x000000013f077887 */ /* 0x000fe40008000000 */
[----:B------:R-:W-:-:S02]  /*1fb0*/  USEL UR5, UR5, URZ, UP0 ;  /* 0x0000003f05057287 */ /* 0x000fc40008000000 */
[----:B------:R-:W-:Y:S02]  /*1fc0*/  USEL UR6, UR6, URZ, UP1 ;  /* 0x0000003f06067287 */ /* 0x000fe40008800000 */
[----:B------:R-:W-:Y:S01]  /*1fd0*/  LOP3.LUT R5, R5, UR7, RZ, 0x3c, !PT ;  /* 0x0000000705057c12 */ /* 0x000fe2000f8e3cff */
[----:B------:R-:W-:Y:S09]  /*1fe0*/  @P1 BRA `(.L_x_26) ;  /* 0xfffffff800881947 */ /* 0x000ff2000383ffff */
.L_x_19:
[----:B------:R-:W3:Y:S02]  /*1ff0*/  LDC R0, c[0x0][0x28c] ;  /* 0x0000a300ff007b82 */ /* 0x000ee40000000800 */
[----:B---3--:R-:W-:-:S13]  /*2000*/  ISETP.GE.AND P1, PT, R0, 0x1, PT ;  /* 0x000000010000780c */ /* 0x008fda0003f26270 */
[----:B------:R-:W-:Y:S05]  /*2010*/  @!P1 BRA `(.L_x_27) ;  /* 0x0000000000489947 */ /* 0x000fea0003800000 */
[----:B------:R-:W-:Y:S05]  /*2020*/  @!P0 BRA `(.L_x_28) ;  /* 0x0000000000048947 */ /* 0x000fea0003800000 */
[----:B------:R-:W-:Y:S01]  /*2030*/  BPT.TRAP 0x1 ;  /* 0x000000040000795c */ /* 0x000fe20000300000 */
.L_x_28:
[----:B------:R-:W3:Y:S01]  /*2040*/  S2UR UR7, SR_CgaCtaId ;  /* 0x00000000000779c3 */ /* 0x000ee20000008800 */
[----:B------:R-:W-:Y:S01]  /*2050*/  UISETP.LT.AND UP0, UPT, UR40, 0x1, UPT ;  /* 0x000000012800788c */ /* 0x000fe2000bf01270 */
[----:B------:R-:W-:-:S03]  /*2060*/  ISETP.GT.U32.AND P0, PT, R19, 0x1, PT ;  /* 0x000000011300780c */ /* 0x000fc60003f04070 */
[----:B------:R-:W-:-:S04]  /*2070*/  USEL UR6, UR40, 0x1, UP0 ;  /* 0x0000000128067887 */ /* 0x000fc80008000000 */
[----:B------:R-:W-:-:S04]  /*2080*/  UIADD3 UR6, UR39, UR40, -UR6 ;  /* 0x0000002827067290 */ /* 0x000fc8000fffe806 */
[----:B------:R-:W-:-:S04]  /*2090*/  UIMAD.WIDE.U32 UR4, UR6, 0x4ec4ec4f, URZ ;  /* 0x4ec4ec4f060478a5 */ /* 0x000fc8000f8e003f */
[----:B------:R-:W-:-:S03]  /*20a0*/  USHF.R.U32.HI UR4, URZ, 0x3, UR5 ;  /* 0x000000033f047899 */ /* 0x000fc60008011605 */
[----:B------:R-:W-:Y:S01]  /*20b0*/  UMOV UR5, 0x400 ;  /* 0x0000040000057882 */ /* 0x000fe20000000000 */
[----:B------:R-:W-:Y:S02]  /*20c0*/  UIMAD UR6, UR4, -0x1a, UR6 ;  /* 0xffffffe6040678a4 */ /* 0x000fe4000f8e0206 */
[----:B---3--:R-:W-:-:S04]  /*20d0*/  ULEA UR5, UR7, UR5, 0x18 ;  /* 0x0000000507057291 */ /* 0x008fc8000f8ec03f */
[----:B------:R-:W-:-:S04]  /*20e0*/  ULEA UR6, UR6, UR5, 0x3 ;  /* 0x0000000506067291 */ /* 0x000fc8000f8e183f */
[----:B------:R-:W-:-:S04]  /*20f0*/  UIADD3 UR6, UR6, 0xd0, URZ ;  /* 0x000000d006067890 */ /* 0x000fc8000fffe03f */
[----:B------:R-:W-:-:S09]  /*2100*/  UPRMT UR6, URZ, 0x654, UR6 ;  /* 0x000006543f067896 */ /* 0x000fd20008000006 */
[----:B------:R-:W-:Y:S01]  /*2110*/  SYNCS.ARRIVE.TRANS64.RED.A1T0 RZ, [UR6], RZ ;  /* 0x000000ffffff79a7 */ /* 0x000fe20008100406 */
[----:B------:R-:W-:Y:S05]  /*2120*/  @P0 BRA `(.L_x_27) ;  /* 0x0000000000040947 */ /* 0x000fea0003800000 */
[----:B------:R-:W-:Y:S01]  /*2130*/  BPT.TRAP 0x1 ;  /* 0x000000040000795c */ /* 0x000fe20000300000 */
.L_x_27:
[----:B------:R-:W3:Y:S01]  /*2140*/  LDC R6, c[0x0][0x288] ;  /* 0x0000a200ff067b82 */ /* 0x000ee20000000800 */
[--C-:B------:R-:W-:Y:S01]  /*2150*/  SHF.R.U32.HI R0, RZ, 0x2, R18.reuse ;  /* 0x00000002ff007819 */ /* 0x100fe20000011612 */
[----:B------:R-:W-:Y:S01]  /*2160*/  IMAD R107, R107, 0x50, RZ ;  /* 0x000000506b6b7824 */ /* 0x000fe200078e02ff */
[C---:B01----:R-:W-:Y:S01]  /*2170*/  LOP3.LUT R4, R18.reuse, 0x60, RZ, 0xc0, !PT ;  /* 0x0000006012047812 */ /* 0x043fe200078ec0ff */
[----:B------:R-:W-:Y:S01]  /*2180*/  UIADD3 UR39, UR40, UR39, URZ ;  /* 0x0000002728277290 */ /* 0x000fe2000fffe03f */
[----:B------:R-:W-:Y:S01]  /*2190*/  SHF.R.U32.HI R5, RZ, 0x7, R18 ;  /* 0x00000007ff057819 */ /* 0x000fe20000011612 */
[----:B------:R-:W-:Y:S01]  /*21a0*/  IMAD.SHL.U32 R12, R18, 0x2, RZ ;  /* 0x00000002120c7824 */ /* 0x000fe200078e00ff */
[----:B------:R-:W-:Y:S01]  /*21b0*/  LOP3.LUT R3, R0, 0x7, RZ, 0xc0, !PT ;  /* 0x0000000700037812 */ /* 0x000fe200078ec0ff */
[----:B------:R-:W-:Y:S01]  /*21c0*/  UISETP.GT.U32.AND UP0, UPT, UR39, 0x19, UPT ;  /* 0x000000192700788c */ /* 0x000fe2000bf04070 */
[----:B------:R-:W-:Y:S01]  /*21d0*/  SHF.R.U32.HI R4, RZ, 0x1, R4 ;  /* 0x00000001ff047819 */ /* 0x000fe20000011604 */
[----:B------:R-:W-:Y:S01]  /*21e0*/  ULDC UR7, c[0x0][0x284] ;  /* 0x0000a10000077ab9 */ /* 0x000fe20000000800 */
[----:B------:R-:W-:Y:S01]  /*21f0*/  LOP3.LUT R0, R5, 0x1, RZ, 0xc0, !PT ;  /* 0x0000000105007812 */ /* 0x000fe200078ec0ff */
[----:B------:R-:W-:Y:S01]  /*2200*/  UISETP.LT.U32.AND UP0, UPT, UR40, 0x1a, UP0 ;  /* 0x0000001a2800788c */ /* 0x000fe20008701070 */
[----:B------:R-:W-:Y:S01]  /*2210*/  IADD3 R5, RZ, -R4, -R3 ;  /* 0x80000004ff057210 */ /* 0x000fe20007ffe803 */
[----:B------:R-:W-:Y:S01]  /*2220*/  UISETP.GE.U32.AND UP1, UPT, UR40, 0x1a, UPT ;  /* 0x0000001a2800788c */ /* 0x000fe2000bf26070 */
[----:B------:R-:W-:Y:S01]  /*2230*/  SHF.R.S32.HI R14, RZ, 0x1f, R22 ;  /* 0x0000001fff0e7819 */ /* 0x000fe20000011416 */
[C---:B------:R-:W-:Y:S01]  /*2240*/  IMAD.SHL.U32 R8, R0.reuse, 0x40, RZ ;  /* 0x0000004000087824 */ /* 0x040fe200078e00ff */
[C---:B------:R-:W-:Y:S01]  /*2250*/  LOP3.LUT R12, R107.reuse, 0x6, R12, 0xf8, !PT ;  /* 0x000000066b0c7812 */ /* 0x040fe200078ef80c */
[----:B------:R-:W-:Y:S01]  /*2260*/  IMAD R5, R0, -0x40, R5 ;  /* 0xffffffc000057824 */ /* 0x000fe200078e0205 */
[----:B------:R-:W-:Y:S01]  /*2270*/  LOP3.LUT R0, R18, 0x3, RZ, 0xc0, !PT ;  /* 0x0000000312007812 */ /* 0x000fe200078ec0ff */
[----:B------:R-:W-:Y:S01]  /*2280*/  ULDC.64 UR8, c[0x0][0x5d0] ;  /* 0x0001740000087ab9 */ /* 0x000fe20000000a00 */
[----:B------:R-:W-:Y:S01]  /*2290*/  LOP3.LUT R3, R8, 0x40, R3, 0xe2, !PT ;  /* 0x0000004008037812 */ /* 0x000fe200078ee203 */
[----:B------:R-:W-:Y:S01]  /*22a0*/  UIMAD.WIDE.U32 UR4, UR39, 0x4ec4ec4f, URZ ;  /* 0x4ec4ec4f270478a5 */ /* 0x000fe2000f8e003f */
[----:B------:R-:W-:Y:S01]  /*22b0*/  SHF.R.S32.HI R13, RZ, 0x1f, R12 ;  /* 0x0000001fff0d7819 */ /* 0x000fe2000001140c */
[----:B---3--:R-:W-:Y:S01]  /*22c0*/  IMAD R8, R0, -0x2, R6 ;  /* 0xfffffffe00087824 */ /* 0x008fe200078e0206 */
[----:B------:R-:W-:Y:S01]  /*22d0*/  ISETP.GE.AND P0, PT, R107, R6, PT ;  /* 0x000000066b00720c */ /* 0x000fe20003f06270 */
[----:B------:R-:W-:Y:S01]  /*22e0*/  IMAD R0, R106, 0xc0, RZ ;  /* 0x000000c06a007824 */ /* 0x000fe200078e02ff */
[----:B------:R-:W-:Y:S01]  /*22f0*/  USEL UR6, URZ, 0x1, !UP0 ;  /* 0x000000013f067887 */ /* 0x000fe2000c000000 */
[----:B------:R-:W-:Y:S01]  /*2300*/  LOP3.LUT R4, R3, R4, RZ, 0xfc, !PT ;  /* 0x0000000403047212 */ /* 0x000fe200078efcff */
[----:B------:R-:W-:Y:S01]  /*2310*/  IMAD R3, R14, UR8, RZ ;  /* 0x000000080e037c24 */ /* 0x000fe2000f8e02ff */
[----:B------:R-:W-:Y:S01]  /*2320*/  USHF.R.U32.HI UR4, URZ, 0x3, UR5 ;  /* 0x000000033f047899 */ /* 0x000fe20008011605 */
[----:B------:R-:W-:Y:S01]  /*2330*/  ISETP.GE.OR P0, PT, R0, UR7, P0 ;  /* 0x0000000700007c0c */ /* 0x000fe20008706670 */
[----:B------:R-:W-:Y:S01]  /*2340*/  ULOP3.LUT UR38, UR38, UR6, URZ, 0x3c, !UPT ;  /* 0x0000000626267292 */ /* 0x000fe2000f8e3c3f */
[----:B------:R-:W-:Y:S01]  /*2350*/  IMAD R3, R22, UR9, R3 ;  /* 0x0000000916037c24 */ /* 0x000fe2000f8e0203 */
[----:B------:R-:W-:Y:S01]  /*2360*/  IADD3 R112, -R0, UR7, R5 ;  /* 0x0000000700707c10 */ /* 0x000fe2000fffe105 */
[----:B------:R-:W-:Y:S01]  /*2370*/  IMAD.WIDE.U32 R6, R22, UR8, R12 ;  /* 0x0000000816067c25 */ /* 0x000fe2000f8e000c */
[----:B------:R-:W-:-:S02]  /*2380*/  UIMAD UR39, UR4, -0x1a, UR39 ;  /* 0xffffffe6042778a4 */ /* 0x000fc4000f8e0227 */
[----:B------:R-:W-:Y:S01]  /*2390*/  @UP1 ULOP3.LUT UR38, UR38, 0x1, UR4, 0x78, !UPT ;  /* 0x0000000126261892 */ /* 0x000fe2000f8e7804 */
[----:B------:R-:W-:Y:S02]  /*23a0*/  IMAD.MOV.U32 R5, RZ, RZ, RZ ;  /* 0x000000ffff057224 */ /* 0x000fe400078e00ff */
[----:B------:R-:W-:Y:S02]  /*23b0*/  IMAD.IADD R7, R7, 0x1, R3 ;  /* 0x0000000107077824 */ /* 0x000fe400078e0203 */
[----:B------:R-:W-:-:S04]  /*23c0*/  IMAD.WIDE R20, R106, 0xc0, R4 ;  /* 0x000000c06a147825 */ /* 0x000fc800078e0204 */
[----:B------:R-:W-:Y:S02]  /*23d0*/  IMAD.IADD R3, R8, 0x1, -R107 ;  /* 0x0000000108037824 */ /* 0x000fe400078e0a6b */
[----:B------:R-:W-:Y:S01]  /*23e0*/  IMAD.MOV.U32 R0, RZ, RZ, -0x1 ;  /* 0xffffffffff007424 */ /* 0x000fe200078e00ff */
[----:B------:R-:W-:Y:S06]  /*23f0*/  @P0 BRA `(.L_x_29) ;  /* 0x0000003c00f80947 */ /* 0x000fec0003800000 */
[----:B------:R-:W0:Y:S01]  /*2400*/  LDC.64 R10, c[0x0][0x5c8] ;  /* 0x00017200ff0a7b82 */ /* 0x000e220000000a00 */
[----:B------:R-:W-:Y:S01]  /*2410*/  ULDC.64 UR4, c[0x0][0x5c0] ;  /* 0x0001700000047ab9 */ /* 0x000fe20000000a00 */
[----:B------:R-:W-:Y:S01]  /*2420*/  BSSY B0, `(.L_x_29) ;  /* 0x00003fb000007945 */ /* 0x000fe20003800000 */
[-C--:B0-----:R-:W-:Y:S01]  /*2430*/  IMAD R4, R21, R10.reuse, RZ ;  /* 0x0000000a15047224 */ /* 0x081fe200078e02ff */
[----:B------:R-:W-:Y:S01]  /*2440*/  SHF.L.U64.HI R15, R10, 0x3, R11 ;  /* 0x000000030a0f7819 */ /* 0x000fe2000001020b */
[----:B------:R-:W-:-:S04]  /*2450*/  IMAD.WIDE.U32 R6, R20, R10, R6 ;  /* 0x0000000a14067225 */ /* 0x000fc800078e0006 */
[----:B------:R-:W-:Y:S01]  /*2460*/  IMAD R5, R20, R11, R4 ;  /* 0x0000000b14057224 */ /* 0x000fe200078e0204 */
[----:B------:R-:W-:Y:S01]  /*2470*/  IADD3 R4, P0, R6, UR4, RZ ;  /* 0x0000000406047c10 */ /* 0x000fe2000ff1e0ff */
[----:B------:R-:W-:Y:S02]  /*2480*/  IMAD.SHL.U32 R9, R10, 0x8, RZ ;  /* 0x000000080a097824 */ /* 0x000fe400078e00ff */
[----:B------:R-:W-:Y:S02]  /*2490*/  IMAD.IADD R5, R7, 0x1, R5 ;  /* 0x0000000107057824 */ /* 0x000fe400078e0205 */
[----:B------:R-:W-:Y:S01]  /*24a0*/  IMAD R107, R11, 0x78, RZ ;  /* 0x000000780b6b7824 */ /* 0x000fe200078e02ff */
[----:B------:R-:W-:Y:S02]  /*24b0*/  IADD3 R6, P1, R9, R4, RZ ;  /* 0x0000000409067210 */ /* 0x000fe40007f3e0ff */
[----:B------:R-:W-:Y:S02]  /*24c0*/  IADD3.X R5, R5, UR5, RZ, P0, !PT ;  /* 0x0000000505057c10 */ /* 0x000fe400087fe4ff */
[----:B-----5:R-:W-:-:S03]  /*24d0*/  ISETP.NE.AND P0, PT, R104, RZ, PT ;  /* 0x000000ff6800720c */ /* 0x020fc60003f05270 */
[----:B------:R-:W-:Y:S02]  /*24e0*/  IMAD.X R7, R15, 0x1, R5, P1 ;  /* 0x000000010f077824 */ /* 0x000fe400008e0605 */
[----:B------:R-:W-:-:S04]  /*24f0*/  IMAD.WIDE.U32 R10, R10, 0x78, R6 ;  /* 0x000000780a0a7825 */ /* 0x000fc800078e0006 */
[----:B------:R-:W-:Y:S01]  /*2500*/  IMAD.IADD R11, R11, 0x1, R107 ;  /* 0x000000010b0b7824 */ /* 0x000fe200078e026b */
[----:B------:R-:W-:-:S05]  /*2510*/  IADD3 R8, P1, R9, R10, RZ ;  /* 0x0000000a09087210 */ /* 0x000fca0007f3e0ff */
[----:B------:R-:W-:Y:S01]  /*2520*/  IMAD.X R9, R15, 0x1, R11, P1 ;  /* 0x000000010f097824 */ /* 0x000fe200008e060b */
[----:B------:R-:W-:Y:S07]  /*2530*/  @!P0 BRA `(.L_x_30) ;  /* 0x0000002c00d48947 */ /* 0x000fee0003800000 */
[----:B------:R-:W0:Y:S01]  /*2540*/  LDC.64 R116, c[0x0][0x5b0] ;  /* 0x00016c00ff747b82 */ /* 0x000e220000000a00 */
[----:B------:R-:W-:Y:S01]  /*2550*/  ULDC.64 UR4, c[0x0][0x5b8] ;  /* 0x00016e0000047ab9 */ /* 0x000fe20000000a00 */
[----:B------:R-:W-:Y:S01]  /*2560*/  ISETP.GE.AND P3, PT, R112, 0x1, PT ;  /* 0x000000017000780c */ /* 0x000fe20003f66270 */
[----:B------:R-:W-:Y:S01]  /*2570*/  IMAD R15, R14, UR4, RZ ;  /* 0x000000040e0f7c24 */ /* 0x000fe2000f8e02ff */
[----:B------:R-:W-:Y:S01]  /*2580*/  BSSY B1, `(.L_x_31) ;  /* 0x000000e000017945 */ /* 0x000fe20003800000 */
[C---:B------:R-:W-:Y:S01]  /*2590*/  IMAD.WIDE.U32 R110, R22.reuse, UR4, R12 ;  /* 0x00000004166e7c25 */ /* 0x040fe2000f8e000c */
[----:B------:R-:W-:Y:S02]  /*25a0*/  ISETP.LT.OR P1, PT, R3, 0x1, !P3 ;  /* 0x000000010300780c */ /* 0x000fe40005f21670 */
[----:B------:R-:W1:Y:S01]  /*25b0*/  LDC.64 R118, c[0x0][0x5a8] ;  /* 0x00016a00ff767b82 */ /* 0x000e620000000a00 */
[----:B------:R-:W-:Y:S02]  /*25c0*/  IMAD R15, R22, UR5, R15 ;  /* 0x00000005160f7c24 */ /* 0x000fe4000f8e020f */
[----:B------:R-:W-:-:S02]  /*25d0*/  IMAD.MOV.U32 R106, RZ, RZ, R110 ;  /* 0x000000ffff6a7224 */ /* 0x000fc400078e006e */
[----:B------:R-:W-:Y:S02]  /*25e0*/  IMAD.IADD R107, R111, 0x1, R15 ;  /* 0x000000016f6b7824 */ /* 0x000fe400078e020f */
[-C--:B0-----:R-:W-:Y:S02]  /*25f0*/  IMAD R14, R21, R116.reuse, RZ ;  /* 0x00000074150e7224 */ /* 0x081fe400078e02ff */
[----:B------:R-:W-:-:S04]  /*2600*/  IMAD.WIDE.U32 R12, R20, R116, R106 ;  /* 0x00000074140c7225 */ /* 0x000fc800078e006a */
[----:B------:R-:W-:Y:S01]  /*2610*/  IMAD R115, R20, R117, R14 ;  /* 0x0000007514737224 */ /* 0x000fe200078e020e */
[----:B-1----:R-:W-:-:S04]  /*2620*/  IADD3 R12, P0, R12, R118, RZ ;  /* 0x000000760c0c7210 */ /* 0x002fc80007f1e0ff */
[----:B------:R-:W-:Y:S01]  /*2630*/  IADD3.X R13, R119, R13, R115, P0, !PT ;  /* 0x0000000d770d7210 */ /* 0x000fe200007fe473 */
[----:B------:R-:W-:Y:S08]  /*2640*/  @P1 BRA `(.L_x_32) ;  /* 0x0000000000041947 */ /* 0x000ff00003800000 */
[----:B--2---:R0:W5:Y:S02]  /*2650*/  LDG.E.U8 R105, desc[UR36][R12.64] ;  /* 0x000000240c697981 */ /* 0x004164000c1e1100 */
.L_x_32:
[----:B------:R-:W-:Y:S05]  /*2660*/  BSYNC B1 ;  /* 0x0000000000017941 */ /* 0x000fea0003800000 */
.L_x_31:
[----:B-----5:R-:W-:Y:S01]  /*2670*/  LOP3.LUT R14, R105, 0xffff, RZ, 0xc0, !PT ;  /* 0x0000ffff690e7812 */ /* 0x020fe200078ec0ff */
[----:B------:R-:W-:Y:S01]  /*2680*/  IMAD.SHL.U32 R108, R116, 0x8, RZ ;  /* 0x00000008746c7824 */ /* 0x000fe200078e00ff */
[----:B------:R-:W-:Y:S01]  /*2690*/  ISETP.LT.OR P4, PT, R3, 0x2, !P3 ;  /* 0x000000020300780c */ /* 0x000fe20005f81670 */
[----:B------:R-:W-:Y:S01]  /*26a0*/  BSSY B1, `(.L_x_33) ;  /* 0x000000b000017945 */ /* 0x000fe20003800000 */
[----:B------:R-:W-:Y:S02]  /*26b0*/  PRMT R15, R14, 0x8880, RZ ;  /* 0x000088800e0f7816 */ /* 0x000fe400000000ff */
[----:B------:R-:W-:-:S03]  /*26c0*/  SHF.L.U64.HI R109, R116, 0x3, R117 ;  /* 0x00000003746d7819 */ /* 0x000fc60000010275 */
[----:B------:R-:W-:Y:S02]  /*26d0*/  IMAD R22, R15, R104, RZ ;  /* 0x000000680f167224 */ /* 0x000fe400078e02ff */
[----:B------:R-:W-:-:S04]  /*26e0*/  IMAD.WIDE.U32 R14, R20, R116, R108 ;  /* 0x00000074140e7225 */ /* 0x000fc800078e006c */
[----:B------:R-:W-:-:S05]  /*26f0*/  @!P1 IMAD R113, R96, R23, R22 ;  /* 0x0000001760719224 */ /* 0x000fca00078e0216 */
[----:B------:R1:W-:Y:S01]  /*2700*/  @!P1 STG.E.U8 desc[UR36][R4.64], R113 ;  /* 0x0000007104009986 */ /* 0x0003e2000c101124 */
[----:B------:R-:W-:Y:S05]  /*2710*/  @P4 BRA `(.L_x_34) ;  /* 0x00000000000c4947 */ /* 0x000fea0003800000 */
[----:B--2---:R-:W1:Y:S02]  /*2720*/  LDG.E.U8 R105, desc[UR36][R12.64+0x1] ;  /* 0x000001240c697981 */ /* 0x004e64000c1e1100 */
[----:B-1----:R-:W-:-:S05]  /*2730*/  PRMT R113, R105, 0x8880, RZ ;  /* 0x0000888069717816 */ /* 0x002fca00000000ff */
[----:B------:R-:W-:-:S07]  /*2740*/  IMAD R22, R113, R104, RZ ;  /* 0x0000006871167224 */ /* 0x000fce00078e02ff */
.L_x_34:
[----:B------:R-:W-:Y:S05]  /*2750*/  BSYNC B1 ;  /* 0x0000000000017941 */ /* 0x000fea0003800000 */
.L_x_33:
[----:B------:R-:W-:Y:S01]  /*2760*/  @!P4 IMAD R97, R97, R23, R22 ;  /* 0x000000176161c224 */ /* 0x000fe200078e0216 */
[----:B------:R-:W-:Y:S01]  /*2770*/  ISETP.GE.AND P0, PT, R112, 0x9, PT ;  /* 0x000000097000780c */ /* 0x000fe20003f06270 */
[----:B------:R-:W-:Y:S01]  /*2780*/  IMAD.IADD R15, R115, 0x1, R15 ;  /* 0x00000001730f7824 */ /* 0x000fe200078e020f */
[----:B------:R-:W-:Y:S01]  /*2790*/  IADD3 R14, P1, P2, R110, R118, R14 ;  /* 0x000000766e0e7210 */ /* 0x000fe20007a3e00e */
[----:B------:R-:W-:Y:S01]  /*27a0*/  BSSY B1, `(.L_x_35) ;  /* 0x000000b000017945 */ /* 0x000fe20003800000 */
[----:B------:R3:W-:Y:S01]  /*27b0*/  @!P4 STG.E.U8 desc[UR36][R4.64+0x1], R97 ;  /* 0x000001610400c986 */ /* 0x0007e2000c101124 */
[----:B------:R-:W-:Y:S02]  /*27c0*/  ISETP.LT.OR P4, PT, R3, 0x1, !P0 ;  /* 0x000000010300780c */ /* 0x000fe40004781670 */
[----:B------:R-:W-:Y:S02]  /*27d0*/  IADD3.X R15, R107, R119, R15, P1, P2 ;  /* 0x000000776b0f7210 */ /* 0x000fe40000fe440f */
[----:B-1----:R-:W-:-:S02]  /*27e0*/  IADD3 R113, P5, R20, 0x80, RZ ;  /* 0x0000008014717810 */ /* 0x002fc40007fbe0ff */
[C---:B------:R-:W-:Y:S02]  /*27f0*/  ISETP.LT.OR P1, PT, R3.reuse, 0x2, !P0 ;  /* 0x000000020300780c */ /* 0x040fe40004721670 */
[----:B------:R-:W-:-:S05]  /*2800*/  ISETP.LT.OR P2, PT, R3, 0x9, !P3 ;  /* 0x000000090300780c */ /* 0x000fca0005f41670 */
[----:B---3--:R-:W-:Y:S08]  /*2810*/  @P4 BRA `(.L_x_36) ;  /* 0x00000000000c4947 */ /* 0x008ff00003800000 */
[----:B--2---:R-:W2:Y:S02]  /*2820*/  LDG.E.U8 R105, desc[UR36][R14.64] ;  /* 0x000000240e697981 */ /* 0x004ea4000c1e1100 */
[----:B--2---:R-:W-:-:S05]  /*2830*/  PRMT R97, R105, 0x8880, RZ ;  /* 0x0000888069617816 */ /* 0x004fca00000000ff */
[----:B------:R-:W-:-:S07]  /*2840*/  IMAD R22, R97, R104, RZ ;  /* 0x0000006861167224 */ /* 0x000fce00078e02ff */
.L_x_36:
[----:B------:R-:W-:Y:S05]  /*2850*/  BSYNC B1 ;  /* 0x0000000000017941 */ /* 0x000fea0003800000 */
.L_x_35:
[----:B------:R-:W-:Y:S01]  /*2860*/  @!P4 IMAD R97, R98, R23, R22 ;  /* 0x000000176261c224 */ /* 0x000fe200078e0216 */
[----:B------:R-:W-:Y:S04]  /*2870*/  BSSY B1, `(.L_x_37) ;  /* 0x0000006000017945 */ /* 0x000fe80003800000 */
[----:B------:R1:W-:Y:S01]  /*2880*/  @!P4 STG.E.U8 desc[UR36][R6.64], R97 ;  /* 0x000000610600c986 */ /* 0x0003e2000c101124 */
[----:B------:R-:W-:Y:S05]  /*2890*/  @P1 BRA `(.L_x_38) ;  /* 0x00000000000c1947 */ /* 0x000fea0003800000 */
[----:B--2---:R-:W1:Y:S02]  /*28a0*/  LDG.E.U8 R105, desc[UR36][R14.64+0x1] ;  /* 0x000001240e697981 */ /* 0x004e64000c1e1100 */
[----:B-1----:R-:W-:-:S05]  /*28b0*/  PRMT R97, R105, 0x8880, RZ ;  /* 0x0000888069617816 */ /* 0x002fca00000000ff */
[----:B------:R-:W-:-:S07]  /*28c0*/  IMAD R22, R97, R104, RZ ;  /* 0x0000006861167224 */ /* 0x000fce00078e02ff */
.L_x_38:
[----:B------:R-:W-:Y:S05]  /*28d0*/  BSYNC B1 ;  /* 0x0000000000017941 */ /* 0x000fea0003800000 */
.L_x_37:
[----:B------:R-:W-:Y:S01]  /*28e0*/  @!P1 IMAD R99, R99, R23, R22 ;  /* 0x0000001763639224 */ /* 0x000fe200078e0216 */
[----:B------:R-:W-:Y:S04]  /*28f0*/  BSSY B1, `(.L_x_39) ;  /* 0x0000006000017945 */ /* 0x000fe80003800000 */
[----:B------:R3:W-:Y:S01]  /*2900*/  @!P1 STG.E.U8 desc[UR36][R6.64+0x1], R99 ;  /* 0x0000016306009986 */ /* 0x0007e2000c101124 */
[----:B------:R-:W-:Y:S05]  /*2910*/  @P2 BRA `(.L_x_40) ;  /* 0x00000000000c2947 */ /* 0x000fea0003800000 */
[----:B--2---:R-:W1:Y:S02]  /*2920*/  LDG.E.U8 R105, desc[UR36][R12.64+0x8] ;  /* 0x000008240c697981 */ /* 0x004e64000c1e1100 */
[----:B-1----:R-:W-:-:S05]  /*2930*/  PRMT R97, R105, 0x8880, RZ ;  /* 0x0000888069617816 */ /* 0x002fca00000000ff */
[----:B------:R-:W-:-:S07]  /*2940*/  IMAD R22, R97, R104, RZ ;  /* 0x0000006861167224 */ /* 0x000fce00078e02ff */
.L_x_40:
[----:B------:R-:W-:Y:S05]  /*2950*/  BSYNC B1 ;  /* 0x0000000000017941 */ /* 0x000fea0003800000 */
.L_x_39:
[----:B------:R-:W-:Y:S01]  /*2960*/  ISETP.LT.OR P1, PT, R3, 0xa, !P3 ;  /* 0x0000000a0300780c */ /* 0x000fe20005f21670 */
[----:B---3--:R-:W-:Y:S01]  /*2970*/  @!P2 IMAD R99, R100, R23, R22 ;  /* 0x000000176463a224 */ /* 0x008fe200078e0216 */
[----:B------:R-:W-:Y:S01]  /*2980*/  BSSY B1, `(.L_x_41) ;  /* 0x000000b000017945 */ /* 0x000fe20003800000 */
[----:B-1----:R-:W-:-:S03]  /*2990*/  IMAD.WIDE.U32 R96, R113, R116, R106 ;  /* 0x0000007471607225 */ /* 0x002fc600078e006a */
[----:B------:R1:W-:Y:S01]  /*29a0*/  @!P2 STG.E.U8 desc[UR36][R4.64+0x8], R99 ;  /* 0x000008630400a986 */ /* 0x0003e2000c101124 */
[----:B------:R-:W-:Y:S01]  /*29b0*/  IMAD.X R21, RZ, RZ, R21, P5 ;  /* 0x000000ffff157224 */ /* 0x000fe200028e0615 */
[C---:B------:R-:W-:Y:S02]  /*29c0*/  ISETP.LT.OR P5, PT, R3.reuse, 0x9, !P0 ;  /* 0x000000090300780c */ /* 0x040fe400047a1670 */
[----:B------:R-:W-:Y:S02]  /*29d0*/  ISETP.LT.OR P2, PT, R3, 0xa, !P0 ;  /* 0x0000000a0300780c */ /* 0x000fe40004741670 */
[----:B------:R-:W-:Y:S01]  /*29e0*/  IADD3 R20, P4, R96, R118, RZ ;  /* 0x0000007660147210 */ /* 0x000fe20007f9e0ff */
[----:B------:R-:W-:-:S12]  /*29f0*/  @P1 BRA `(.L_x_42) ;  /* 0x00000000000c1947 */ /* 0x000fd80003800000 */
[----:B--2---:R-:W1:Y:S02]  /*2a00*/  LDG.E.U8 R105, desc[UR36][R12.64+0x9] ;  /* 0x000009240c697981 */ /* 0x004e64000c1e1100 */
[----:B-1----:R-:W-:-:S05]  /*2a10*/  PRMT R99, R105, 0x8880, RZ ;  /* 0x0000888069637816 */ /* 0x002fca00000000ff */
[----:B------:R-:W-:-:S07]  /*2a20*/  IMAD R22, R99, R104, RZ ;  /* 0x0000006863167224 */ /* 0x000fce00078e02ff */
.L_x_42:
[----:B------:R-:W-:Y:S05]  /*2a30*/  BSYNC B1 ;  /* 0x0000000000017941 */ /* 0x000fea0003800000 */
.L_x_41:
[----:B------:R-:W-:Y:S01]  /*2a40*/  @!P1 IMAD R101, R101, R23, R22 ;  /* 0x0000001765659224 */ /* 0x000fe200078e0216 */
[----:B------:R-:W-:Y:S01]  /*2a50*/  BSSY B1, `(.L_x_43) ;  /* 0x0000007000017945 */ /* 0x000fe20003800000 */
[----:B------:R-:W-:-:S03]  /*2a60*/  IMAD R98, R21, R116, RZ ;  /* 0x0000007415627224 */ /* 0x000fc600078e02ff */
[----:B------:R3:W-:Y:S01]  /*2a70*/  @!P1 STG.E.U8 desc[UR36][R4.64+0x9], R101 ;  /* 0x0000096504009986 */ /* 0x0007e2000c101124 */
[----:B------:R-:W-:Y:S05]  /*2a80*/  @P5 BRA `(.L_x_44) ;  /* 0x00000000000c5947 */ /* 0x000fea0003800000 */
[----:B--2---:R-:W1:Y:S02]  /*2a90*/  LDG.E.U8 R105, desc[UR36][R14.64+0x8] ;  /* 0x000008240e697981 */ /* 0x004e64000c1e1100 */
[----:B-1----:R-:W-:-:S05]  /*2aa0*/  PRMT R99, R105, 0x8880, RZ ;  /* 0x0000888069637816 */ /* 0x002fca00000000ff */
[----:B------:R-:W-:-:S07]  /*2ab0*/  IMAD R22, R99, R104, RZ ;  /* 0x0000006863167224 */ /* 0x000fce00078e02ff */
.L_x_44:
[----:B------:R-:W-:Y:S05]  /*2ac0*/  BSYNC B1 ;  /* 0x0000000000017941 */ /* 0x000fea0003800000 */
.L_x_43:
[----:B-1----:R-:W-:Y:S01]  /*2ad0*/  @!P5 IMAD R99, R102, R23, R22 ;  /* 0x000000176663d224 */ /* 0x002fe200078e0216 */
[----:B------:R-:W-:Y:S01]  /*2ae0*/  BSSY B1, `(.L_x_45) ;  /* 0x0000007000017945 */ /* 0x000fe20003800000 */
[----:B---3--:R-:W-:-:S03]  /*2af0*/  IMAD R101, R113, R117, R98 ;  /* 0x0000007571657224 */ /* 0x008fc600078e0262 */
[----:B------:R1:W-:Y:S01]  /*2b00*/  @!P5 STG.E.U8 desc[UR36][R6.64+0x8], R99 ;  /* 0x000008630600d986 */ /* 0x0003e2000c101124 */
[----:B------:R-:W-:Y:S05]  /*2b10*/  @P2 BRA `(.L_x_46) ;  /* 0x00000000000c2947 */ /* 0x000fea0003800000 */
[----:B--2---:R-:W1:Y:S02]  /*2b20*/  LDG.E.U8 R105, desc[UR36][R14.64+0x9] ;  /* 0x000009240e697981 */ /* 0x004e64000c1e1100 */
[----:B-1----:R-:W-:-:S05]  /*2b30*/  PRMT R99, R105, 0x8880, RZ ;  /* 0x0000888069637816 */ /* 0x002fca00000000ff */
[----:B------:R-:W-:-:S07]  /*2b40*/  IMAD R22, R99, R104, RZ ;  /* 0x0000006863167224 */ /* 0x000fce00078e02ff */
.L_x_46:
[----:B------:R-:W-:Y:S05]  /*2b50*/  BSYNC B1 ;  /* 0x0000000000017941 */ /* 0x000fea0003800000 */
.L_x_45:
[----:B------:R-:W-:Y:S01]  /*2b60*/  ISETP.GE.AND P1, PT, R112, 0x81, PT ;  /* 0x000000817000780c */ /* 0x000fe20003f26270 */
[----:B------:R-:W-:Y:S01]  /*2b70*/  @!P2 IMAD R103, R103, R23, R22 ;  /* 0x000000176767a224 */ /* 0x000fe200078e0216 */
[----:B------:R-:W-:Y:S01]  /*2b80*/  IADD3.X R21, R119, R97, R101, P4, !PT ;  /* 0x0000006177157210 */ /* 0x000fe200027fe465 */
[----:B------:R-:W-:Y:S01]  /*2b90*/  IMAD.WIDE.U32 R108, R113, R116, R108 ;  /* 0x00000074716c7225 */ /* 0x000fe200078e006c */
[----:B------:R-:W-:Y:S01]  /*2ba0*/  ISETP.LT.OR P4, PT, R3, 0x1, !P1 ;  /* 0x000000010300780c */ /* 0x000fe20004f81670 */
[----:B------:R-:W-:Y:S01]  /*2bb0*/  BSSY B1, `(.L_x_47) ;  /* 0x0000008000017945 */ /* 0x000fe20003800000 */
[----:B------:R3:W-:Y:S01]  /*2bc0*/  @!P2 STG.E.U8 desc[UR36][R6.64+0x9], R103 ;  /* 0x000009670600a986 */ /* 0x0007e2000c101124 */
[----:B------:R-:W-:Y:S01]  /*2bd0*/  IADD3 R96, P2, P5, R110, R118, R108 ;  /* 0x000000766e607210 */ /* 0x000fe20007d5e06c */
[----:B------:R-:W-:-:S09]  /*2be0*/  IMAD.IADD R108, R101, 0x1, R109 ;  /* 0x00000001656c7824 */ /* 0x000fd200078e026d */
[----:B------:R-:W-:Y:S05]  /*2bf0*/  @P4 BRA `(.L_x_48) ;  /* 0x00000000000c4947 */ /* 0x000fea0003800000 */
[----:B--2---:R-:W1:Y:S02]  /*2c00*/  LDG.E.U8 R105, desc[UR36][R20.64] ;  /* 0x0000002414697981 */ /* 0x004e64000c1e1100 */
[----:B-1----:R-:W-:-:S05]  /*2c10*/  PRMT R99, R105, 0x8880, RZ ;  /* 0x0000888069637816 */ /* 0x002fca00000000ff */
[----:B------:R-:W-:-:S07]  /*2c20*/  IMAD R22, R99, R104, RZ ;  /* 0x0000006863167224 */ /* 0x000fce00078e02ff */
.L_x_48:
[----:B------:R-:W-:Y:S05]  /*2c30*/  BSYNC B1 ;  /* 0x0000000000017941 */ /* 0x000fea0003800000 */
.L_x_47:
[----:B-1----:R-:W-:Y:S01]  /*2c40*/  @!P4 IMAD R99, R88, R23, R22 ;  /* 0x000000175863c224 */ /* 0x002fe200078e0216 */
[----:B------:R-:W-:Y:S01]  /*2c50*/  IADD3.X R97, R107, R119, R108, P2, P5 ;  /* 0x000000776b617210 */ /* 0x000fe200017ea46c */
[----:B------:R-:W-:Y:S01]  /*2c60*/  BSSY B1, `(.L_x_49) ;  /* 0x0000009000017945 */ /* 0x000fe20003800000 */
[----:B------:R-:W-:Y:S02]  /*2c70*/  ISETP.GE.AND P2, PT, R112, 0x89, PT ;  /* 0x000000897000780c */ /* 0x000fe40003f46270 */
[----:B------:R1:W-:Y:S01]  /*2c80*/  @!P4 STG.E.U8 desc[UR36][R10.64], R99 ;  /* 0x000000630a00c986 */ /* 0x0003e2000c101124 */
[C---:B------:R-:W-:Y:S02]  /*2c90*/  ISETP.LT.OR P4, PT, R3.reuse, 0x2, !P1 ;  /* 0x000000020300780c */ /* 0x040fe40004f81670 */
[----:B------:R-:W-:-:S11]  /*2ca0*/  ISETP.LT.OR P5, PT, R3, 0x1, !P2 ;  /* 0x000000010300780c */ /* 0x000fd600057a1670 */
[----:B-1----:R-:W-:Y:S05]  /*2cb0*/  @P4 BRA `(.L_x_50) ;  /* 0x00000000000c4947 */ /* 0x002fea0003800000 */
[----:B--2---:R-:W2:Y:S02]  /*2cc0*/  LDG.E.U8 R105, desc[UR36][R20.64+0x1] ;  /* 0x0000012414697981 */ /* 0x004ea4000c1e1100 */
[----:B--2---:R-:W-:-:S05]  /*2cd0*/  PRMT R99, R105, 0x8880, RZ ;  /* 0x0000888069637816 */ /* 0x004fca00000000ff */
[----:B------:R-:W-:-:S07]  /*2ce0*/  IMAD R22, R99, R104, RZ ;  /* 0x0000006863167224 */ /* 0x000fce00078e02ff */
.L_x_50:
[----:B------:R-:W-:Y:S05]  /*2cf0*/  BSYNC B1 ;  /* 0x0000000000017941 */ /* 0x000fea0003800000 */
.L_x_49:
[----:B------:R-:W-:Y:S01]  /*2d00*/  @!P4 IMAD R89, R89, R23, R22 ;  /* 0x000000175959c224 */ /* 0x000fe200078e0216 */
[----:B------:R-:W-:Y:S04]  /*2d10*/  BSSY B1, `(.L_x_51) ;  /* 0x0000006000017945 */ /* 0x000fe80003800000 */
[----:B------:R1:W-:Y:S01]  /*2d20*/  @!P4 STG.E.U8 desc[UR36][R10.64+0x1], R89 ;  /* 0x000001590a00c986 */ /* 0x0003e2000c101124 */
[----:B------:R-:W-:Y:S05]  /*2d30*/  @P5 BRA `(.L_x_52) ;  /* 0x00000000000c5947 */ /* 0x000fea0003800000 */
[----:B--2---:R-:W1:Y:S02]  /*2d40*/  LDG.E.U8 R105, desc[UR36][R96.64] ;  /* 0x0000002460697981 */ /* 0x004e64000c1e1100 */
[----:B-1----:R-:W-:-:S05]  /*2d50*/  PRMT R89, R105, 0x8880, RZ ;  /* 0x0000888069597816 */ /* 0x002fca00000000ff */
[----:B------:R-:W-:-:S07]  /*2d60*/  IMAD R22, R89, R104, RZ ;  /* 0x0000006859167224 */ /* 0x000fce00078e02ff */
.L_x_52:
[----:B------:R-:W-:Y:S05]  /*2d70*/  BSYNC B1 ;  /* 0x0000000000017941 */ /* 0x000fea0003800000 */
.L_x_51:
[C---:B------:R-:W-:Y:S01]  /*2d80*/  ISETP.LT.OR P4, PT, R3.reuse, 0x2, !P2 ;  /* 0x000000020300780c */ /* 0x040fe20005781670 */
[----:B-1----:R-:W-:Y:S01]  /*2d90*/  @!P5 IMAD R89, R90, R23, R22 ;  /* 0x000000175a59d224 */ /* 0x002fe200078e0216 */
[----:B------:R-:W-:Y:S04]  /*2da0*/  BSSY B1, `(.L_x_53) ;  /* 0x0000007000017945 */ /* 0x000fe80003800000 */
[----:B------:R1:W-:Y:S01]  /*2db0*/  @!P5 STG.E.U8 desc[UR36][R8.64], R89 ;  /* 0x000000590800d986 */ /* 0x0003e2000c101124 */
[----:B------:R-:W-:-:S06]  /*2dc0*/  ISETP.LT.OR P5, PT, R3, 0x9, !P1 ;  /* 0x000000090300780c */ /* 0x000fcc0004fa1670 */
[----:B------:R-:W-:Y:S07]  /*2dd0*/  @P4 BRA `(.L_x_54) ;  /* 0x00000000000c4947 */ /* 0x000fee0003800000 */
[----:B--2---:R-:W1:Y:S02]  /*2de0*/  LDG.E.U8 R105, desc[UR36][R96.64+0x1] ;  /* 0x0000012460697981 */ /* 0x004e64000c1e1100 */
[----:B-1----:R-:W-:-:S05]  /*2df0*/  PRMT R89, R105, 0x8880, RZ ;  /* 0x0000888069597816 */ /* 0x002fca00000000ff */
[----:B------:R-:W-:-:S07]  /*2e00*/  IMAD R22, R89, R104, RZ ;  /* 0x0000006859167224 */ /* 0x000fce00078e02ff */
.L_x_54:
[----:B------:R-:W-:Y:S05]  /*2e10*/  BSYNC B1 ;  /* 0x0000000000017941 */ /* 0x000fea0003800000 */
.L_x_53:
[----:B------:R-:W-:Y:S01]  /*2e20*/  @!P4 IMAD R91, R91, R23, R22 ;  /* 0x000000175b5bc224 */ /* 0x000fe200078e0216 */
[----:B------:R-:W-:Y:S04]  /*2e30*/  BSSY B1, `(.L_x_55) ;  /* 0x0000006000017945 */ /* 0x000fe80003800000 */
[----:B------:R4:W-:Y:S01]  /*2e40*/  @!P4 STG.E.U8 desc[UR36][R8.64+0x1], R91 ;  /* 0x0000015b0800c986 */ /* 0x0009e2000c101124 */
[----:B------:R-:W-:Y:S05]  /*2e50*/  @P5 BRA `(.L_x_56) ;  /* 0x00000000000c5947 */ /* 0x000fea0003800000 */
[----:B--2---:R-:W1:Y:S02]  /*2e60*/  LDG.E.U8 R105, desc[UR36][R20.64+0x8] ;  /* 0x0000082414697981 */ /* 0x004e64000c1e1100 */
[----:B-1----:R-:W-:-:S05]  /*2e70*/  PRMT R89, R105, 0x8880, RZ ;  /* 0x0000888069597816 */ /* 0x002fca00000000ff */
[----:B------:R-:W-:-:S07]  /*2e80*/  IMAD R22, R89, R104, RZ ;  /* 0x0000006859167224 */ /* 0x000fce00078e02ff */
.L_x_56:
[----:B------:R-:W-:Y:S05]  /*2e90*/  BSYNC B1 ;  /* 0x0000000000017941 */ /* 0x000fea0003800000 */
.L_x_55:
        /* <DEDUP_REMOVED lines=9> */
.L_x_58:
[----:B------:R-:W-:Y:S05]  /*2f30*/  BSYNC B1 ;  /* 0x0000000000017941 */ /* 0x000fea0003800000 */
.L_x_57:
[----:B------:R-:W-:Y:S01]  /*2f40*/  @!P4 IMAD R93, R93, R23, R22 ;  /* 0x000000175d5dc224 */ /* 0x000fe200078e0216 */
[----:B------:R-:W-:Y:S04]  /*2f50*/  BSSY B1, `(.L_x_59) ;  /* 0x0000006000017945 */ /* 0x000fe80003800000 */
[----:B------:R0:W-:Y:S01]  /*2f60*/  @!P4 STG.E.U8 desc[UR36][R10.64+0x9], R93 ;  /* 0x0000095d0a00c986 */ /* 0x0001e2000c101124 */
[----:B------:R-:W-:Y:S05]  /*2f70*/  @P5 BRA `(.L_x_60) ;  /* 0x00000000000c5947 */ /* 0x000fea0003800000 */
[----:B--2---:R-:W1:Y:S02]  /*2f80*/  LDG.E.U8 R105, desc[UR36][R96.64+0x8] ;  /* 0x0000082460697981 */ /* 0x004e64000c1e1100 */
[----:B-1----:R-:W-:-:S05]  /*2f90*/  PRMT R89, R105, 0x8880, RZ ;  /* 0x0000888069597816 */ /* 0x002fca00000000ff */
[----:B------:R-:W-:-:S07]  /*2fa0*/  IMAD R22, R89, R104, RZ ;  /* 0x0000006859167224 */ /* 0x000fce00078e02ff */
.L_x_60:
[----:B------:R-:W-:Y:S05]  /*2fb0*/  BSYNC B1 ;  /* 0x0000000000017941 */ /* 0x000fea0003800000 */
.L_x_59:
        /* <DEDUP_REMOVED lines=9> */
.L_x_62:
[----:B------:R-:W-:Y:S05]  /*3050*/  BSYNC B1 ;  /* 0x0000000000017941 */ /* 0x000fea0003800000 */
.L_x_61:
[----:B------:R-:W-:Y:S01]  /*3060*/  @!P4 IMAD R95, R95, R23, R22 ;  /* 0x000000175f5fc224 */ /* 0x000fe200078e0216 */
[----:B------:R-:W-:Y:S04]  /*3070*/  BSSY B1, `(.L_x_63) ;  /* 0x0000006000017945 */ /* 0x000fe80003800000 */
[----:B------:R0:W-:Y:S01]  /*3080*/  @!P4 STG.E.U8 desc[UR36][R8.64+0x9], R95 ;  /* 0x0000095f0800c986 */ /* 0x0001e2000c101124 */
[----:B------:R-:W-:Y:S05]  /*3090*/  @P5 BRA `(.L_x_64) ;  /* 0x00000000000c5947 */ /* 0x000fea0003800000 */
[----:B--2---:R-:W1:Y:S02]  /*30a0*/  LDG.E.U8 R105, desc[UR36][R12.64+0x10] ;  /* 0x000010240c697981 */ /* 0x004e64000c1e1100 */
[----:B-1----:R-:W-:-:S05]  /*30b0*/  PRMT R89, R105, 0x8880, RZ ;  /* 0x0000888069597816 */ /* 0x002fca00000000ff */
[----:B------:R-:W-:-:S07]  /*30c0*/  IMAD R22, R89, R104, RZ ;  /* 0x0000006859167224 */ /* 0x000fce00078e02ff */
.L_x_64:
[----:B------:R-:W-:Y:S05]  /*30d0*/  BSYNC B1 ;  /* 0x0000000000017941 */ /* 0x000fea0003800000 */
.L_x_63:
        /* <DEDUP_REMOVED lines=9> */
.L_x_66:
[----:B------:R-:W-:Y:S05]  /*3170*/  BSYNC B1 ;  /* 0x0000000000017941 */ /* 0x000fea0003800000 */
.L_x_65:
[----:B------:R-:W-:Y:S01]  /*3180*/  @!P4 IMAD R81, R81, R23, R22 ;  /* 0x000000175151c224 */ /* 0x000fe200078e0216 */
[----:B------:R-:W-:Y:S04]  /*3190*/  BSSY B1, `(.L_x_67) ;  /* 0x0000006000017945 */ /* 0x000fe80003800000 */
[----:B------:R0:W-:Y:S01]  /*31a0*/  @!P4 STG.E.U8 desc[UR36][R4.64+0x11], R81 ;  /* 0x000011510400c986 */ /* 0x0001e2000c101124 */
[----:B------:R-:W-:Y:S05]  /*31b0*/  @P5 BRA `(.L_x_68) ;  /* 0x00000000000c5947 */ /* 0x000fea0003800000 */
[----:B--2---:R-:W0:Y:S02]  /*31c0*/  LDG.E.U8 R105, desc[UR36][R14.64+0x10] ;  /* 0x000010240e697981 */ /* 0x004e24000c1e1100 */
[----:B0-----:R-:W-:-:S05]  /*31d0*/  PRMT R81, R105, 0x8880, RZ ;  /* 0x0000888069517816 */ /* 0x001fca00000000ff */
[----:B------:R-:W-:-:S07]  /*31e0*/  IMAD R22, R81, R104, RZ ;  /* 0x0000006851167224 */ /* 0x000fce00078e02ff */
.L_x_68:
[----:B------:R-:W-:Y:S05]  /*31f0*/  BSYNC B1 ;  /* 0x0000000000017941 */ /* 0x000fea0003800000 */
.L_x_67:
[C---:B------:R-:W-:Y:S01]  /*3200*/  ISETP.LT.OR P4, PT, R3.reuse, 0x12, !P0 ;  /* 0x000000120300780c */ /* 0x040fe20004781670 */
[----:B0-----:R-:W-:Y:S01]  /*3210*/  @!P5 IMAD R81, R82, R23, R22 ;  /* 0x000000175251d224 */ /* 0x001fe200078e0216 */
[----:B------:R-:W-:Y:S04]  /*3220*/  BSSY B1, `(.L_x_69) ;  /* 0x0000007000017945 */ /* 0x000fe80003800000 */
[----:B------:R0:W-:Y:S01]  /*3230*/  @!P5 STG.E.U8 desc[UR36][R6.64+0x10], R81 ;  /* 0x000010510600d986 */ /* 0x0001e2000c101124 */
[----:B------:R-:W-:-:S06]  /*3240*/  ISETP.LT.OR P5, PT, R3, 0x19, !P3 ;  /* 0x000000190300780c */ /* 0x000fcc0005fa1670 */
[----:B------:R-:W-:Y:S07]  /*3250*/  @P4 BRA `(.L_x_70) ;  /* 0x00000000000c4947 */ /* 0x000fee0003800000 */
[----:B--2---:R-:W0:Y:S02]  /*3260*/  LDG.E.U8 R105, desc[UR36][R14.64+0x11] ;  /* 0x000011240e697981 */ /* 0x004e24000c1e1100 */
[----:B0-----:R-:W-:-:S05]  /*3270*/  PRMT R81, R105, 0x8880, RZ ;  /* 0x0000888069517816 */ /* 0x001fca00000000ff */
[----:B------:R-:W-:-:S07]  /*3280*/  IMAD R22, R81, R104, RZ ;  /* 0x0000006851167224 */ /* 0x000fce00078e02ff */
.L_x_70:
[----:B------:R-:W-:Y:S05]  /*3290*/  BSYNC B1 ;  /* 0x0000000000017941 */ /* 0x000fea0003800000 */
.L_x_69:
[----:B------:R-:W-:Y:S01]  /*32a0*/  @!P4 IMAD R83, R83, R23, R22 ;  /* 0x000000175353c224 */ /* 0x000fe200078e0216 */
[----:B------:R-:W-:Y:S04]  /*32b0*/  BSSY B1, `(.L_x_71) ;  /* 0x0000006000017945 */ /* 0x000fe80003800000 */
[----:B------:R0:W-:Y:S01]  /*32c0*/  @!P4 STG.E.U8 desc[UR36][R6.64+0x11], R83 ;  /* 0x000011530600c986 */ /* 0x0001e2000c101124 */
[----:B------:R-:W-:Y:S05]  /*32d0*/  @P5 BRA `(.L_x_72) ;  /* 0x00000000000c5947 */ /* 0x000fea0003800000 */
[----:B--2---:R-:W0:Y:S02]  /*32e0*/  LDG.E.U8 R105, desc[UR36][R12.64+0x18] ;  /* 0x000018240c697981 */ /* 0x004e24000c1e1100 */
[----:B0-----:R-:W-:-:S05]  /*32f0*/  PRMT R81, R105, 0x8880, RZ ;  /* 0x0000888069517816 */ /* 0x001fca00000000ff */
[----:B------:R-:W-:-:S07]  /*3300*/  IMAD R22, R81, R104, RZ ;  /* 0x0000006851167224 */ /* 0x000fce00078e02ff */
.L_x_72:
[----:B------:R-:W-:Y:S05]  /*3310*/  BSYNC B1 ;  /* 0x0000000000017941 */ /* 0x000fea0003800000 */
.L_x_71:
        /* <DEDUP_REMOVED lines=9> */
.L_x_74:
[----:B------:R-:W-:Y:S05]  /*33b0*/  BSYNC B1 ;  /* 0x0000000000017941 */ /* 0x000fea0003800000 */
.L_x_73:
[----:B------:R-:W-:Y:S01]  /*33c0*/  @!P4 IMAD R85, R85, R23, R22 ;  /* 0x000000175555c224 */ /* 0x000fe200078e0216 */
[----:B------:R-:W-:Y:S04]  /*33d0*/  BSSY B1, `(.L_x_75) ;  /* 0x0000006000017945 */ /* 0x000fe80003800000 */
[----:B------:R0:W-:Y:S01]  /*33e0*/  @!P4 STG.E.U8 desc[UR36][R4.64+0x19], R85 ;  /* 0x000019550400c986 */ /* 0x0001e2000c101124 */
[----:B------:R-:W-:Y:S05]  /*33f0*/  @P5 BRA `(.L_x_76) ;  /* 0x00000000000c5947 */ /* 0x000fea0003800000 */
[----:B--2---:R-:W0:Y:S02]  /*3400*/  LDG.E.U8 R105, desc[UR36][R14.64+0x18] ;  /* 0x000018240e697981 */ /* 0x004e24000c1e1100 */
[----:B0-----:R-:W-:-:S05]  /*3410*/  PRMT R81, R105, 0x8880, RZ ;  /* 0x0000888069517816 */ /* 0x001fca00000000ff */
[----:B------:R-:W-:-:S07]  /*3420*/  IMAD R22, R81, R104, RZ ;  /* 0x0000006851167224 */ /* 0x000fce00078e02ff */
.L_x_76:
[----:B------:R-:W-:Y:S05]  /*3430*/  BSYNC B1 ;  /* 0x0000000000017941 */ /* 0x000fea0003800000 */
.L_x_75:
        /* <DEDUP_REMOVED lines=9> */
.L_x_78:
[----:B------:R-:W-:Y:S05]  /*34d0*/  BSYNC B1 ;  /* 0x0000000000017941 */ /* 0x000fea0003800000 */
.L_x_77:
[----:B------:R-:W-:Y:S01]  /*34e0*/  @!P4 IMAD R87, R87, R23, R22 ;  /* 0x000000175757c224 */ /* 0x000fe200078e0216 */
[----:B------:R-:W-:Y:S04]  /*34f0*/  BSSY B1, `(.L_x_79) ;  /* 0x0000006000017945 */ /* 0x000fe80003800000 */
[----:B------:R0:W-:Y:S01]  /*3500*/  @!P4 STG.E.U8 desc[UR36][R6.64+0x19], R87 ;  /* 0x000019570600c986 */ /* 0x0001e2000c101124 */
[----:B------:R-:W-:Y:S05]  /*3510*/  @P5 BRA `(.L_x_80) ;  /* 0x00000000000c5947 */ /* 0x000fea0003800000 */
[----:B--2---:R-:W0:Y:S02]  /*3520*/  LDG.E.U8 R105, desc[UR36][R20.64+0x10] ;  /* 0x0000102414697981 */ /* 0x004e24000c1e1100 */
[----:B0-----:R-:W-:-:S05]  /*3530*/  PRMT R81, R105, 0x8880, RZ ;  /* 0x0000888069517816 */ /* 0x001fca00000000ff */
[----:B------:R-:W-:-:S07]  /*3540*/  IMAD R22, R81, R104, RZ ;  /* 0x0000006851167224 */ /* 0x000fce00078e02ff */
.L_x_80:
[----:B------:R-:W-:Y:S05]  /*3550*/  BSYNC B1 ;  /* 0x0000000000017941 */ /* 0x000fea0003800000 */
.L_x_79:
        /* <DEDUP_REMOVED lines=9> */
.L_x_82:
[----:B------:R-:W-:Y:S05]  /*35f0*/  BSYNC B1 ;  /* 0x0000000000017941 */ /* 0x000fea0003800000 */
.L_x_81:
[----:B------:R-:W-:Y:S01]  /*3600*/  @!P4 IMAD R73, R73, R23, R22 ;  /* 0x000000174949c224 */ /* 0x000fe200078e0216 */
[----:B------:R-:W-:Y:S04]  /*3610*/  BSSY B1, `(.L_x_83) ;  /* 0x0000006000017945 */ /* 0x000fe80003800000 */
[----:B------:R0:W-:Y:S01]  /*3620*/  @!P4 STG.E.U8 desc[UR36][R10.64+0x11], R73 ;  /* 0x000011490a00c986 */ /* 0x0001e2000c101124 */
[----:B------:R-:W-:Y:S05]  /*3630*/  @P5 BRA `(.L_x_84) ;  /* 0x00000000000c5947 */ /* 0x000fea0003800000 */
[----:B--2---:R-:W0:Y:S02]  /*3640*/  LDG.E.U8 R105, desc[UR36][R96.64+0x10] ;  /* 0x0000102460697981 */ /* 0x004e24000c1e1100 */
[----:B0-----:R-:W-:-:S05]  /*3650*/  PRMT R73, R105, 0x8880, RZ ;  /* 0x0000888069497816 */ /* 0x001fca00000000ff */
[----:B------:R-:W-:-:S07]  /*3660*/  IMAD R22, R73, R104, RZ ;  /* 0x0000006849167224 */ /* 0x000fce00078e02ff */
.L_x_84:
[----:B------:R-:W-:Y:S05]  /*3670*/  BSYNC B1 ;  /* 0x0000000000017941 */ /* 0x000fea0003800000 */
.L_x_83:
        /* <DEDUP_REMOVED lines=9> */
.L_x_86:
[----:B------:R-:W-:Y:S05]  /*3710*/  BSYNC B1 ;  /* 0x0000000000017941 */ /* 0x000fea0003800000 */
.L_x_85:
[----:B------:R-:W-:Y:S01]  /*3720*/  @!P4 IMAD R75, R75, R23, R22 ;  /* 0x000000174b4bc224 */ /* 0x000fe200078e0216 */
[----:B------:R-:W-:Y:S04]  /*3730*/  BSSY B1, `(.L_x_87) ;  /* 0x0000006000017945 */ /* 0x000fe80003800000 */
[----:B------:R0:W-:Y:S01]  /*3740*/  @!P4 STG.E.U8 desc[UR36][R8.64+0x11], R75 ;  /* 0x0000114b0800c986 */ /* 0x0001e2000c101124 */
[----:B------:R-:W-:Y:S05]  /*3750*/  @P5 BRA `(.L_x_88) ;  /* 0x00000000000c5947 */ /* 0x000fea0003800000 */
[----:B--2---:R-:W0:Y:S02]  /*3760*/  LDG.E.U8 R105, desc[UR36][R20.64+0x18] ;  /* 0x0000182414697981 */ /* 0x004e24000c1e1100 */
[----:B0-----:R-:W-:-:S05]  /*3770*/  PRMT R73, R105, 0x8880, RZ ;  /* 0x0000888069497816 */ /* 0x001fca00000000ff */
[----:B------:R-:W-:-:S07]  /*3780*/  IMAD R22, R73, R104, RZ ;  /* 0x0000006849167224 */ /* 0x000fce00078e02ff */
.L_x_88:
[----:B------:R-:W-:Y:S05]  /*3790*/  BSYNC B1 ;  /* 0x0000000000017941 */ /* 0x000fea0003800000 */
.L_x_87:
        /* <DEDUP_REMOVED lines=9> */
.L_x_90:
[----:B------:R-:W-:Y:S05]  /*3830*/  BSYNC B1 ;  /* 0x0000000000017941 */ /* 0x000fea0003800000 */
.L_x_89:
[----:B------:R-:W-:Y:S01]  /*3840*/  @!P4 IMAD R77, R77, R23, R22 ;  /* 0x000000174d4dc224 */ /* 0x000fe200078e0216 */
[----:B------:R-:W-:Y:S04]  /*3850*/  BSSY B1, `(.L_x_91) ;  /* 0x0000006000017945 */ /* 0x000fe80003800000 */
[----:B------:R0:W-:Y:S01]  /*3860*/  @!P4 STG.E.U8 desc[UR36][R10.64+0x19], R77 ;  /* 0x0000194d0a00c986 */ /* 0x0001e2000c101124 */
[----:B------:R-:W-:Y:S05]  /*3870*/  @P5 BRA `(.L_x_92) ;  /* 0x00000000000c5947 */ /* 0x000fea0003800000 */
[----:B--2---:R-:W0:Y:S02]  /*3880*/  LDG.E.U8 R105, desc[UR36][R96.64+0x18] ;  /* 0x0000182460697981 */ /* 0x004e24000c1e1100 */
[----:B0-----:R-:W-:-:S05]  /*3890*/  PRMT R73, R105, 0x8880, RZ ;  /* 0x0000888069497816 */ /* 0x001fca00000000ff */
[----:B------:R-:W-:-:S07]  /*38a0*/  IMAD R22, R73, R104, RZ ;  /* 0x0000006849167224 */ /* 0x000fce00078e02ff */
.L_x_92:
[----:B------:R-:W-:Y:S05]  /*38b0*/  BSYNC B1 ;  /* 0x0000000000017941 */ /* 0x000fea0003800000 */
.L_x_91:
        /* <DEDUP_REMOVED lines=9> */
.L_x_94:
[----:B------:R-:W-:Y:S05]  /*3950*/  BSYNC B1 ;  /* 0x0000000000017941 */ /* 0x000fea0003800000 */
.L_x_93:
[----:B------:R-:W-:Y:S01]  /*3960*/  @!P4 IMAD R79, R79, R23, R22 ;  /* 0x000000174f4fc224 */ /* 0x000fe200078e0216 */
[----:B------:R-:W-:Y:S04]  /*3970*/  BSSY B1, `(.L_x_95) ;  /* 0x0000006000017945 */ /* 0x000fe80003800000 */
[----:B------:R0:W-:Y:S01]  /*3980*/  @!P4 STG.E.U8 desc[UR36][R8.64+0x19], R79 ;  /* 0x0000194f0800c986 */ /* 0x0001e2000c101124 */
[----:B------:R-:W-:Y:S05]  /*3990*/  @P5 BRA `(.L_x_96) ;  /* 0x00000000000c5947 */ /* 0x000fea0003800000 */
[----:B--2---:R-:W0:Y:S02]  /*39a0*/  LDG.E.U8 R105, desc[UR36][R12.64+0x20] ;  /* 0x000020240c697981 */ /* 0x004e24000c1e1100 */
[----:B0-----:R-:W-:-:S05]  /*39b0*/  PRMT R73, R105, 0x8880, RZ ;  /* 0x0000888069497816 */ /* 0x001fca00000000ff */
[----:B------:R-:W-:-:S07]  /*39c0*/  IMAD R22, R73, R104, RZ ;  /* 0x0000006849167224 */ /* 0x000fce00078e02ff */
.L_x_96:
[----:B------:R-:W-:Y:S05]  /*39d0*/  BSYNC B1 ;  /* 0x0000000000017941 */ /* 0x000fea0003800000 */
.L_x_95:
        /* <DEDUP_REMOVED lines=9> */
.L_x_98:
[----:B------:R-:W-:Y:S05]  /*3a70*/  BSYNC B1 ;  /* 0x0000000000017941 */ /* 0x000fea0003800000 */
.L_x_97:
[----:B------:R-:W-:Y:S01]  /*3a80*/  @!P4 IMAD R65, R65, R23, R22 ;  /* 0x000000174141c224 */ /* 0x000fe200078e0216 */
[----:B------:R-:W-:Y:S04]  /*3a90*/  BSSY B1, `(.L_x_99) ;  /* 0x0000006000017945 */ /* 0x000fe80003800000 */
[----:B------:R0:W-:Y:S01]  /*3aa0*/  @!P4 STG.E.U8 desc[UR36][R4.64+0x21], R65 ;  /* 0x000021410400c986 */ /* 0x0001e2000c101124 */
[----:B------:R-:W-:Y:S05]  /*3ab0*/  @P5 BRA `(.L_x_100) ;  /* 0x00000000000c5947 */ /* 0x000fea0003800000 */
[----:B--2---:R-:W0:Y:S02]  /*3ac0*/  LDG.E.U8 R105, desc[UR36][R14.64+0x20] ;  /* 0x000020240e697981 */ /* 0x004e24000c1e1100 */
[----:B0-----:R-:W-:-:S05]  /*3ad0*/  PRMT R65, R105, 0x8880, RZ ;  /* 0x0000888069417816 */ /* 0x001fca00000000ff */
[----:B------:R-:W-:-:S07]  /*3ae0*/  IMAD R22, R65, R104, RZ ;  /* 0x0000006841167224 */ /* 0x000fce00078e02ff */
.L_x_100:
[----:B------:R-:W-:Y:S05]  /*3af0*/  BSYNC B1 ;  /* 0x0000000000017941 */ /* 0x000fea0003800000 */
.L_x_99:
        /* <DEDUP_REMOVED lines=9> */
.L_x_102:
[----:B------:R-:W-:Y:S05]  /*3b90*/  BSYNC B1 ;  /* 0x0000000000017941 */ /* 0x000fea0003800000 */
.L_x_101:
[----:B------:R-:W-:Y:S01]  /*3ba0*/  @!P4 IMAD R67, R67, R23, R22 ;  /* 0x000000174343c224 */ /* 0x000fe200078e0216 */
[----:B------:R-:W-:Y:S04]  /*3bb0*/  BSSY B1, `(.L_x_103) ;  /* 0x0000006000017945 */ /* 0x000fe80003800000 */
[----:B------:R0:W-:Y:S01]  /*3bc0*/  @!P4 STG.E.U8 desc[UR36][R6.64+0x21], R67 ;  /* 0x000021430600c986 */ /* 0x0001e2000c101124 */
[----:B------:R-:W-:Y:S05]  /*3bd0*/  @P5 BRA `(.L_x_104) ;  /* 0x00000000000c5947 */ /* 0x000fea0003800000 */
[----:B--2---:R-:W0:Y:S02]  /*3be0*/  LDG.E.U8 R105, desc[UR36][R12.64+0x28] ;  /* 0x000028240c697981 */ /* 0x004e24000c1e1100 */
[----:B0-----:R-:W-:-:S05]  /*3bf0*/  PRMT R65, R105, 0x8880, RZ ;  /* 0x0000888069417816 */ /* 0x001fca00000000ff */
[----:B------:R-:W-:-:S07]  /*3c00*/  IMAD R22, R65, R104, RZ ;  /* 0x0000006841167224 */ /* 0x000fce00078e02ff */
.L_x_104:
[----:B------:R-:W-:Y:S05]  /*3c10*/  BSYNC B1 ;  /* 0x0000000000017941 */ /* 0x000fea0003800000 */
.L_x_103:
        /* <DEDUP_REMOVED lines=9> */
.L_x_106:
[----:B------:R-:W-:Y:S05]  /*3cb0*/  BSYNC B1 ;  /* 0x0000000000017941 */ /* 0x000fea0003800000 */
.L_x_105:
[----:B------:R-:W-:Y:S01]  /*3cc0*/  @!P4 IMAD R69, R69, R23, R22 ;  /* 0x000000174545c224 */ /* 0x000fe200078e0216 */
[----:B------:R-:W-:Y:S04]  /*3cd0*/  BSSY B1, `(.L_x_107) ;  /* 0x0000006000017945 */ /* 0x000fe80003800000 */
[----:B------:R0:W-:Y:S01]  /*3ce0*/  @!P4 STG.E.U8 desc[UR36][R4.64+0x29], R69 ;  /* 0x000029450400c986 */ /* 0x0001e2000c101124 */
[----:B------:R-:W-:Y:S05]  /*3cf0*/  @P5 BRA `(.L_x_108) ;  /* 0x00000000000c5947 */ /* 0x000fea0003800000 */
[----:B--2---:R-:W0:Y:S02]  /*3d00*/  LDG.E.U8 R105, desc[UR36][R14.64+0x28] ;  /* 0x000028240e697981 */ /* 0x004e24000c1e1100 */
[----:B0-----:R-:W-:-:S05]  /*3d10*/  PRMT R65, R105, 0x8880, RZ ;  /* 0x0000888069417816 */ /* 0x001fca00000000ff */
[----:B------:R-:W-:-:S07]  /*3d20*/  IMAD R22, R65, R104, RZ ;  /* 0x0000006841167224 */ /* 0x000fce00078e02ff */
.L_x_108:
[----:B------:R-:W-:Y:S05]  /*3d30*/  BSYNC B1 ;  /* 0x0000000000017941 */ /* 0x000fea0003800000 */
.L_x_107:
        /* <DEDUP_REMOVED lines=9> */
.L_x_110:
[----:B------:R-:W-:Y:S05]  /*3dd0*/  BSYNC B1 ;  /* 0x0000000000017941 */ /* 0x000fea0003800000 */
.L_x_109:
[----:B------:R-:W-:Y:S01]  /*3de0*/  @!P4 IMAD R71, R71, R23, R22 ;  /* 0x000000174747c224 */ /* 0x000fe200078e0216 */
[----:B------:R-:W-:Y:S04]  /*3df0*/  BSSY B1, `(.L_x_111) ;  /* 0x0000006000017945 */ /* 0x000fe80003800000 */
[----:B------:R0:W-:Y:S01]  /*3e00*/  @!P4 STG.E.U8 desc[UR36][R6.64+0x29], R71 ;  /* 0x000029470600c986 */ /* 0x0001e2000c101124 */
[----:B------:R-:W-:Y:S05]  /*3e10*/  @P5 BRA `(.L_x_112) ;  /* 0x00000000000c5947 */ /* 0x000fea0003800000 */
[----:B--2---:R-:W0:Y:S02]  /*3e20*/  LDG.E.U8 R105, desc[UR36][R20.64+0x20] ;  /* 0x0000202414697981 */ /* 0x004e24000c1e1100 */
[----:B0-----:R-:W-:-:S05]  /*3e30*/  PRMT R65, R105, 0x8880, RZ ;  /* 0x0000888069417816 */ /* 0x001fca00000000ff */
[----:B------:R-:W-:-:S07]  /*3e40*/  IMAD R22, R65, R104, RZ ;  /* 0x0000006841167224 */ /* 0x000fce00078e02ff */
.L_x_112:
[----:B------:R-:W-:Y:S05]  /*3e50*/  BSYNC B1 ;  /* 0x0000000000017941 */ /* 0x000fea0003800000 */
.L_x_111:
        /* <DEDUP_REMOVED lines=9> */
.L_x_114:
[----:B------:R-:W-:Y:S05]  /*3ef0*/  BSYNC B1 ;  /* 0x0000000000017941 */ /* 0x000fea0003800000 */
.L_x_113:
[----:B------:R-:W-:Y:S01]  /*3f00*/  @!P4 IMAD R57, R57, R23, R22 ;  /* 0x000000173939c224 */ /* 0x000fe200078e0216 */
[----:B------:R-:W-:Y:S04]  /*3f10*/  BSSY B1, `(.L_x_115) ;  /* 0x0000006000017945 */ /* 0x000fe80003800000 */
[----:B------:R0:W-:Y:S01]  /*3f20*/  @!P4 STG.E.U8 desc[UR36][R10.64+0x21], R57 ;  /* 0x000021390a00c986 */ /* 0x0001e2000c101124 */
[----:B------:R-:W-:Y:S05]  /*3f30*/  @P5 BRA `(.L_x_116) ;  /* 0x00000000000c5947 */ /* 0x000fea0003800000 */
[----:B--2---:R-:W0:Y:S02]  /*3f40*/  LDG.E.U8 R105, desc[UR36][R96.64+0x20] ;  /* 0x0000202460697981 */ /* 0x004e24000c1e1100 */
[----:B0-----:R-:W-:-:S05]  /*3f50*/  PRMT R57, R105, 0x8880, RZ ;  /* 0x0000888069397816 */ /* 0x001fca00000000ff */
[----:B------:R-:W-:-:S07]  /*3f60*/  IMAD R22, R57, R104, RZ ;  /* 0x0000006839167224 */ /* 0x000fce00078e02ff */
.L_x_116:
[----:B------:R-:W-:Y:S05]  /*3f70*/  BSYNC B1 ;  /* 0x0000000000017941 */ /* 0x000fea0003800000 */
.L_x_115:
        /* <DEDUP_REMOVED lines=9> */
.L_x_118:
[----:B------:R-:W-:Y:S05]  /*4010*/  BSYNC B1 ;  /* 0x0000000000017941 */ /* 0x000fea0003800000 */
.L_x_117:
[----:B------:R-:W-:Y:S01]  /*4020*/  @!P4 IMAD R59, R59, R23, R22 ;  /* 0x000000173b3bc224 */ /* 0x000fe200078e0216 */
[----:B------:R-:W-:Y:S04]  /*4030*/  BSSY B1, `(.L_x_119) ;  /* 0x0000006000017945 */ /* 0x000fe80003800000 */
[----:B------:R0:W-:Y:S01]  /*4040*/  @!P4 STG.E.U8 desc[UR36][R8.64+0x21], R59 ;  /* 0x0000213b0800c986 */ /* 0x0001e2000c101124 */
[----:B------:R-:W-:Y:S05]  /*4050*/  @P5 BRA `(.L_x_120) ;  /* 0x00000000000c5947 */ /* 0x000fea0003800000 */
[----:B--2---:R-:W0:Y:S02]  /*4060*/  LDG.E.U8 R105, desc[UR36][R20.64+0x28] ;  /* 0x0000282414697981 */ /* 0x004e24000c1e1100 */
[----:B0-----:R-:W-:-:S05]  /*4070*/  PRMT R57, R105, 0x8880, RZ ;  /* 0x0000888069397816 */ /* 0x001fca00000000ff */
[----:B------:R-:W-:-:S07]  /*4080*/  IMAD R22, R57, R104, RZ ;  /* 0x0000006839167224 */ /* 0x000fce00078e02ff */
.L_x_120:
[----:B------:R-:W-:Y:S05]  /*4090*/  BSYNC B1 ;  /* 0x0000000000017941 */ /* 0x000fea0003800000 */
.L_x_119:
        /* <DEDUP_REMOVED lines=9> */
.L_x_122:
[----:B------:R-:W-:Y:S05]  /*4130*/  BSYNC B1 ;  /* 0x0000000000017941 */ /* 0x000fea0003800000 */
.L_x_121:
[----:B------:R-:W-:Y:S01]  /*4140*/  @!P4 IMAD R61, R61, R23, R22 ;  /* 0x000000173d3dc224 */ /* 0x000fe200078e0216 */
[----:B------:R-:W-:Y:S04]  /*4150*/  BSSY B1, `(.L_x_123) ;  /* 0x0000006000017945 */ /* 0x000fe80003800000 */
[----:B------:R0:W-:Y:S01]  /*4160*/  @!P4 STG.E.U8 desc[UR36][R10.64+0x29], R61 ;  /* 0x0000293d0a00c986 */ /* 0x0001e2000c101124 */
[----:B------:R-:W-:Y:S05]  /*4170*/  @P5 BRA `(.L_x_124) ;  /* 0x00000000000c5947 */ /* 0x000fea0003800000 */
[----:B--2---:R-:W0:Y:S02]  /*4180*/  LDG.E.U8 R105, desc[UR36][R96.64+0x28] ;  /* 0x0000282460697981 */ /* 0x004e24000c1e1100 */
[----:B0-----:R-:W-:-:S05]  /*4190*/  PRMT R57, R105, 0x8880, RZ ;  /* 0x0000888069397816 */ /* 0x001fca00000000ff */
[----:B------:R-:W-:-:S07]  /*41a0*/  IMAD R22, R57, R104, RZ ;  /* 0x0000006839167224 */ /* 0x000fce00078e02ff */
.L_x_124:
[----:B------:R-:W-:Y:S05]  /*41b0*/  BSYNC B1 ;  /* 0x0000000000017941 */ /* 0x000fea0003800000 */
.L_x_123:
        /* <DEDUP_REMOVED lines=9> */
.L_x_126:
[----:B------:R-:W-:Y:S05]  /*4250*/  BSYNC B1 ;  /* 0x0000000000017941 */ /* 0x000fea0003800000 */
.L_x_125:
[----:B------:R-:W-:Y:S01]  /*4260*/  @!P4 IMAD R63, R63, R23, R22 ;  /* 0x000000173f3fc224 */ /* 0x000fe200078e0216 */
[----:B------:R-:W-:Y:S04]  /*4270*/  BSSY B1, `(.L_x_127) ;  /* 0x0000006000017945 */ /* 0x000fe80003800000 */
[----:B------:R0:W-:Y:S01]  /*4280*/  @!P4 STG.E.U8 desc[UR36][R8.64+0x29], R63 ;  /* 0x0000293f0800c986 */ /* 0x0001e2000c101124 */
[----:B------:R-:W-:Y:S05]  /*4290*/  @P5 BRA `(.L_x_128) ;  /* 0x00000000000c5947 */ /* 0x000fea0003800000 */
[----:B--2---:R-:W0:Y:S02]  /*42a0*/  LDG.E.U8 R105, desc[UR36][R12.64+0x30] ;  /* 0x000030240c697981 */ /* 0x004e24000c1e1100 */
[----:B0-----:R-:W-:-:S05]  /*42b0*/  PRMT R57, R105, 0x8880, RZ ;  /* 0x0000888069397816 */ /* 0x001fca00000000ff */
[----:B------:R-:W-:-:S07]  /*42c0*/  IMAD R22, R57, R104, RZ ;  /* 0x0000006839167224 */ /* 0x000fce00078e02ff */
.L_x_128:
[----:B------:R-:W-:Y:S05]  /*42d0*/  BSYNC B1 ;  /* 0x0000000000017941 */ /* 0x000fea0003800000 */
.L_x_127:
        /* <DEDUP_REMOVED lines=9> */
.L_x_130:
[----:B------:R-:W-:Y:S05]  /*4370*/  BSYNC B1 ;  /* 0x0000000000017941 */ /* 0x000fea0003800000 */
.L_x_129:
[----:B------:R-:W-:Y:S01]  /*4380*/  @!P4 IMAD R49, R49, R23, R22 ;  /* 0x000000173131c224 */ /* 0x000fe200078e0216 */
[----:B------:R-:W-:Y:S04]  /*4390*/  BSSY B1, `(.L_x_131) ;  /* 0x0000006000017945 */ /* 0x000fe80003800000 */
[----:B------:R0:W-:Y:S01]  /*43a0*/  @!P4 STG.E.U8 desc[UR36][R4.64+0x31], R49 ;  /* 0x000031310400c986 */ /* 0x0001e2000c101124 */
[----:B------:R-:W-:Y:S05]  /*43b0*/  @P5 BRA `(.L_x_132) ;  /* 0x00000000000c5947 */ /* 0x000fea0003800000 */
[----:B--2---:R-:W0:Y:S02]  /*43c0*/  LDG.E.U8 R105, desc[UR36][R14.64+0x30] ;  /* 0x000030240e697981 */ /* 0x004e24000c1e1100 */
[----:B0-----:R-:W-:-:S05]  /*43d0*/  PRMT R49, R105, 0x8880, RZ ;  /* 0x0000888069317816 */ /* 0x001fca00000000ff */
[----:B------:R-:W-:-:S07]  /*43e0*/  IMAD R22, R49, R104, RZ ;  /* 0x0000006831167224 */ /* 0x000fce00078e02ff */
.L_x_132:
[----:B------:R-:W-:Y:S05]  /*43f0*/  BSYNC B1 ;  /* 0x0000000000017941 */ /* 0x000fea0003800000 */
.L_x_131:
        /* <DEDUP_REMOVED lines=9> */
.L_x_134:
[----:B------:R-:W-:Y:S05]  /*4490*/  BSYNC B1 ;  /* 0x0000000000017941 */ /* 0x000fea0003800000 */
.L_x_133:
[----:B------:R-:W-:Y:S01]  /*44a0*/  @!P4 IMAD R51, R51, R23, R22 ;  /* 0x000000173333c224 */ /* 0x000fe200078e0216 */
[----:B------:R-:W-:Y:S04]  /*44b0*/  BSSY B1, `(.L_x_135) ;  /* 0x0000006000017945 */ /* 0x000fe80003800000 */
[----:B------:R0:W-:Y:S01]  /*44c0*/  @!P4 STG.E.U8 desc[UR36][R6.64+0x31], R51 ;  /* 0x000031330600c986 */ /* 0x0001e2000c101124 */
[----:B------:R-:W-:Y:S05]  /*44d0*/  @P5 BRA `(.L_x_136) ;  /* 0x00000000000c5947 */ /* 0x000fea0003800000 */
[----:B--2---:R-:W0:Y:S02]  /*44e0*/  LDG.E.U8 R105, desc[UR36][R12.64+0x38] ;  /* 0x000038240c697981 */ /* 0x004e24000c1e1100 */
[----:B0-----:R-:W-:-:S05]  /*44f0*/  PRMT R49, R105, 0x8880, RZ ;  /* 0x0000888069317816 */ /* 0x001fca00000000ff */
[----:B------:R-:W-:-:S07]  /*4500*/  IMAD R22, R49, R104, RZ ;  /* 0x0000006831167224 */ /* 0x000fce00078e02ff */
.L_x_136:
[----:B------:R-:W-:Y:S05]  /*4510*/  BSYNC B1 ;  /* 0x0000000000017941 */ /* 0x000fea0003800000 */
.L_x_135:
        /* <DEDUP_REMOVED lines=9> */
.L_x_138:
[----:B------:R-:W-:Y:S05]  /*45b0*/  BSYNC B1 ;  /* 0x0000000000017941 */ /* 0x000fea0003800000 */
.L_x_137:
[----:B------:R-:W-:Y:S01]  /*45c0*/  @!P4 IMAD R53, R53, R23, R22 ;  /* 0x000000173535c224 */ /* 0x000fe200078e0216 */
[----:B------:R-:W-:Y:S04]  /*45d0*/  BSSY B1, `(.L_x_139) ;  /* 0x0000006000017945 */ /* 0x000fe80003800000 */
[----:B------:R0:W-:Y:S01]  /*45e0*/  @!P4 STG.E.U8 desc[UR36][R4.64+0x39], R53 ;  /* 0x000039350400c986 */ /* 0x0001e2000c101124 */
[----:B------:R-:W-:Y:S05]  /*45f0*/  @P5 BRA `(.L_x_140) ;  /* 0x00000000000c5947 */ /* 0x000fea0003800000 */
[----:B--2---:R-:W0:Y:S02]  /*4600*/  LDG.E.U8 R105, desc[UR36][R14.64+0x38] ;  /* 0x000038240e697981 */ /* 0x004e24000c1e1100 */
[----:B0-----:R-:W-:-:S05]  /*4610*/  PRMT R49, R105, 0x8880, RZ ;  /* 0x0000888069317816 */ /* 0x001fca00000000ff */
[----:B------:R-:W-:-:S07]  /*4620*/  IMAD R22, R49, R104, RZ ;  /* 0x0000006831167224 */ /* 0x000fce00078e02ff */
.L_x_140:
[----:B------:R-:W-:Y:S05]  /*4630*/  BSYNC B1 ;  /* 0x0000000000017941 */ /* 0x000fea0003800000 */
.L_x_139:
        /* <DEDUP_REMOVED lines=9> */
.L_x_142:
[----:B------:R-:W-:Y:S05]  /*46d0*/  BSYNC B1 ;  /* 0x0000000000017941 */ /* 0x000fea0003800000 */
.L_x_141:
[----:B------:R-:W-:Y:S01]  /*46e0*/  @!P4 IMAD R55, R55, R23, R22 ;  /* 0x000000173737c224 */ /* 0x000fe200078e0216 */
[----:B------:R-:W-:Y:S04]  /*46f0*/  BSSY B1, `(.L_x_143) ;  /* 0x0000006000017945 */ /* 0x000fe80003800000 */
[----:B------:R0:W-:Y:S01]  /*4700*/  @!P4 STG.E.U8 desc[UR36][R6.64+0x39], R55 ;  /* 0x000039370600c986 */ /* 0x0001e2000c101124 */
[----:B------:R-:W-:Y:S05]  /*4710*/  @P5 BRA `(.L_x_144) ;  /* 0x00000000000c5947 */ /* 0x000fea0003800000 */
[----:B--2---:R-:W0:Y:S02]  /*4720*/  LDG.E.U8 R105, desc[UR36][R20.64+0x30] ;  /* 0x0000302414697981 */ /* 0x004e24000c1e1100 */
[----:B0-----:R-:W-:-:S05]  /*4730*/  PRMT R49, R105, 0x8880, RZ ;  /* 0x0000888069317816 */ /* 0x001fca00000000ff */
[----:B------:R-:W-:-:S07]  /*4740*/  IMAD R22, R49, R104, RZ ;  /* 0x0000006831167224 */ /* 0x000fce00078e02ff */
.L_x_144:
[----:B------:R-:W-:Y:S05]  /*4750*/  BSYNC B1 ;  /* 0x0000000000017941 */ /* 0x000fea0003800000 */
.L_x_143:
        /* <DEDUP_REMOVED lines=9> */
.L_x_146:
[----:B------:R-:W-:Y:S05]  /*47f0*/  BSYNC B1 ;  /* 0x0000000000017941 */ /* 0x000fea0003800000 */
.L_x_145:
[----:B------:R-:W-:Y:S01]  /*4800*/  @!P4 IMAD R41, R41, R23, R22 ;  /* 0x000000172929c224 */ /* 0x000fe200078e0216 */
[----:B------:R-:W-:Y:S04]  /*4810*/  BSSY B1, `(.L_x_147) ;  /* 0x0000006000017945 */ /* 0x000fe80003800000 */
[----:B------:R0:W-:Y:S01]  /*4820*/  @!P4 STG.E.U8 desc[UR36][R10.64+0x31], R41 ;  /* 0x000031290a00c986 */ /* 0x0001e2000c101124 */
[----:B------:R-:W-:Y:S05]  /*4830*/  @P5 BRA `(.L_x_148) ;  /* 0x00000000000c5947 */ /* 0x000fea0003800000 */
[----:B--2---:R-:W0:Y:S02]  /*4840*/  LDG.E.U8 R105, desc[UR36][R96.64+0x30] ;  /* 0x0000302460697981 */ /* 0x004e24000c1e1100 */
[----:B0-----:R-:W-:-:S05]  /*4850*/  PRMT R41, R105, 0x8880, RZ ;  /* 0x0000888069297816 */ /* 0x001fca00000000ff */
[----:B------:R-:W-:-:S07]  /*4860*/  IMAD R22, R41, R104, RZ ;  /* 0x0000006829167224 */ /* 0x000fce00078e02ff */
.L_x_148:
[----:B------:R-:W-:Y:S05]  /*4870*/  BSYNC B1 ;  /* 0x0000000000017941 */ /* 0x000fea0003800000 */
.L_x_147:
        /* <DEDUP_REMOVED lines=9> */
.L_x_150:
[----:B------:R-:W-:Y:S05]  /*4910*/  BSYNC B1 ;  /* 0x0000000000017941 */ /* 0x000fea0003800000 */
.L_x_149:
[----:B------:R-:W-:Y:S01]  /*4920*/  @!P4 IMAD R43, R43, R23, R22 ;  /* 0x000000172b2bc224 */ /* 0x000fe200078e0216 */
[----:B------:R-:W-:Y:S04]  /*4930*/  BSSY B1, `(.L_x_151) ;  /* 0x0000006000017945 */ /* 0x000fe80003800000 */
[----:B------:R0:W-:Y:S01]  /*4940*/  @!P4 STG.E.U8 desc[UR36][R8.64+0x31], R43 ;  /* 0x0000312b0800c986 */ /* 0x0001e2000c101124 */
[----:B------:R-:W-:Y:S05]  /*4950*/  @P5 BRA `(.L_x_152) ;  /* 0x00000000000c5947 */ /* 0x000fea0003800000 */
[----:B--2---:R-:W0:Y:S02]  /*4960*/  LDG.E.U8 R105, desc[UR36][R20.64+0x38] ;  /* 0x0000382414697981 */ /* 0x004e24000c1e1100 */
[----:B0-----:R-:W-:-:S05]  /*4970*/  PRMT R41, R105, 0x8880, RZ ;  /* 0x0000888069297816 */ /* 0x001fca00000000ff */
[----:B------:R-:W-:-:S07]  /*4980*/  IMAD R22, R41, R104, RZ ;  /* 0x0000006829167224 */ /* 0x000fce00078e02ff */
.L_x_152:
[----:B------:R-:W-:Y:S05]  /*4990*/  BSYNC B1 ;  /* 0x0000000000017941 */ /* 0x000fea0003800000 */
.L_x_151:
        /* <DEDUP_REMOVED lines=9> */
.L_x_154:
[----:B------:R-:W-:Y:S05]  /*4a30*/  BSYNC B1 ;  /* 0x0000000000017941 */ /* 0x000fea0003800000 */
.L_x_153:
[----:B------:R-:W-:Y:S01]  /*4a40*/  @!P4 IMAD R45, R45, R23, R22 ;  /* 0x000000172d2dc224 */ /* 0x000fe200078e0216 */
[----:B------:R-:W-:Y:S04]  /*4a50*/  BSSY B1, `(.L_x_155) ;  /* 0x0000006000017945 */ /* 0x000fe80003800000 */
[----:B------:R0:W-:Y:S01]  /*4a60*/  @!P4 STG.E.U8 desc[UR36][R10.64+0x39], R45 ;  /* 0x0000392d0a00c986 */ /* 0x0001e2000c101124 */
[----:B------:R-:W-:Y:S05]  /*4a70*/  @P5 BRA `(.L_x_156) ;  /* 0x00000000000c5947 */ /* 0x000fea0003800000 */
[----:B--2---:R-:W0:Y:S02]  /*4a80*/  LDG.E.U8 R105, desc[UR36][R96.64+0x38] ;  /* 0x0000382460697981 */ /* 0x004e24000c1e1100 */
[----:B0-----:R-:W-:-:S05]  /*4a90*/  PRMT R41, R105, 0x8880, RZ ;  /* 0x0000888069297816 */ /* 0x001fca00000000ff */
[----:B------:R-:W-:-:S07]  /*4aa0*/  IMAD R22, R41, R104, RZ ;  /* 0x0000006829167224 */ /* 0x000fce00078e02ff */
.L_x_156:
[----:B------:R-:W-:Y:S05]  /*4ab0*/  BSYNC B1 ;  /* 0x0000000000017941 */ /* 0x000fea0003800000 */
.L_x_155:
        /* <DEDUP_REMOVED lines=9> */
.L_x_158:
[----:B------:R-:W-:Y:S05]  /*4b50*/  BSYNC B1 ;  /* 0x0000000000017941 */ /* 0x000fea0003800000 */
.L_x_157:
[----:B------:R-:W-:Y:S01]  /*4b60*/  @!P4 IMAD R47, R47, R23, R22 ;  /* 0x000000172f2fc224 */ /* 0x000fe200078e0216 */
[----:B------:R-:W-:Y:S04]  /*4b70*/  BSSY B1, `(.L_x_159) ;  /* 0x0000006000017945 */ /* 0x000fe80003800000 */
[----:B------:R0:W-:Y:S01]  /*4b80*/  @!P4 STG.E.U8 desc[UR36][R8.64+0x39], R47 ;  /* 0x0000392f0800c986 */ /* 0x0001e2000c101124 */
[----:B------:R-:W-:Y:S05]  /*4b90*/  @P5 BRA `(.L_x_160) ;  /* 0x00000000000c5947 */ /* 0x000fea0003800000 */
[----:B--2---:R-:W0:Y:S02]  /*4ba0*/  LDG.E.U8 R105, desc[UR36][R12.64+0x40] ;  /* 0x000040240c697981 */ /* 0x004e24000c1e1100 */
[----:B0-----:R-:W-:-:S05]  /*4bb0*/  PRMT R41, R105, 0x8880, RZ ;  /* 0x0000888069297816 */ /* 0x001fca00000000ff */
[----:B------:R-:W-:-:S07]  /*4bc0*/  IMAD R22, R41, R104, RZ ;  /* 0x0000006829167224 */ /* 0x000fce00078e02ff */
.L_x_160:
[----:B------:R-:W-:Y:S05]  /*4bd0*/  BSYNC B1 ;  /* 0x0000000000017941 */ /* 0x000fea0003800000 */
.L_x_159:
        /* <DEDUP_REMOVED lines=9> */
.L_x_162:
[----:B------:R-:W-:Y:S05]  /*4c70*/  BSYNC B1 ;  /* 0x0000000000017941 */ /* 0x000fea0003800000 */
.L_x_161:
[----:B------:R-:W-:Y:S01]  /*4c80*/  @!P4 IMAD R33, R33, R23, R22 ;  /* 0x000000172121c224 */ /* 0x000fe200078e0216 */
[----:B------:R-:W-:Y:S04]  /*4c90*/  BSSY B1, `(.L_x_163) ;  /* 0x0000006000017945 */ /* 0x000fe80003800000 */
[----:B------:R0:W-:Y:S01]  /*4ca0*/  @!P4 STG.E.U8 desc[UR36][R4.64+0x41], R33 ;  /* 0x000041210400c986 */ /* 0x0001e2000c101124 */
[----:B------:R-:W-:Y:S05]  /*4cb0*/  @P5 BRA `(.L_x_164) ;  /* 0x00000000000c5947 */ /* 0x000fea0003800000 */
[----:B--2---:R-:W0:Y:S02]  /*4cc0*/  LDG.E.U8 R105, desc[UR36][R14.64+0x40] ;  /* 0x000040240e697981 */ /* 0x004e24000c1e1100 */
[----:B0-----:R-:W-:-:S05]  /*4cd0*/  PRMT R33, R105, 0x8880, RZ ;  /* 0x0000888069217816 */ /* 0x001fca00000000ff */
[----:B------:R-:W-:-:S07]  /*4ce0*/  IMAD R22, R33, R104, RZ ;  /* 0x0000006821167224 */ /* 0x000fce00078e02ff */
.L_x_164:
[----:B------:R-:W-:Y:S05]  /*4cf0*/  BSYNC B1 ;  /* 0x0000000000017941 */ /* 0x000fea0003800000 */
.L_x_163:
[C---:B------:R-:W-:Y:S01]  /*4d00*/  ISETP.LT.OR P4, PT, R3.reuse, 0x42, !P0 ;  /* 0x000000420300780c */ /* 0x040fe20004781670 */
[----:B0-----:R-:W-:Y:S01]  /*4d10*/  @!P5 IMAD R33, R34, R23, R22 ;  /* 0x000000172221d224 */ /* 0x001fe200078e0216 */
[----:B------:R-:W-:Y:S04]  /*4d20*/  BSSY B1, `(.L_x_165) ;  /* 0x0000008000017945 */ /* 0x000fe80003800000 */
[----:B------:R0:W-:Y:S01]  /*4d30*/  @!P5 STG.E.U8 desc[UR36][R6.64+0x40], R33 ;  /* 0x000040210600d986 */ /* 0x0001e2000c101124 */
[C---:B------:R-:W-:Y:S02]  /*4d40*/  ISETP.LT.OR P5, PT, R3.reuse, 0x49, !P3 ;  /* 0x000000490300780c */ /* 0x040fe40005fa1670 */
[----:B------:R-:W-:-:S04]  /*4d50*/  ISETP.LT.OR P3, PT, R3, 0x4a, !P3 ;  /* 0x0000004a0300780c */ /* 0x000fc80005f61670 */
[----:B------:R-:W-:Y:S09]  /*4d60*/  @P4 BRA `(.L_x_166) ;  /* 0x00000000000c4947 */ /* 0x000ff20003800000 */
[----:B--2---:R-:W0:Y:S02]  /*4d70*/  LDG.E.U8 R105, desc[UR36][R14.64+0x41] ;  /* 0x000041240e697981 */ /* 0x004e24000c1e1100 */
[----:B0-----:R-:W-:-:S05]  /*4d80*/  PRMT R33, R105, 0x8880, RZ ;  /* 0x0000888069217816 */ /* 0x001fca00000000ff */
[----:B------:R-:W-:-:S07]  /*4d90*/  IMAD R22, R33, R104, RZ ;  /* 0x0000006821167224 */ /* 0x000fce00078e02ff */
.L_x_166:
[----:B------:R-:W-:Y:S05]  /*4da0*/  BSYNC B1 ;  /* 0x0000000000017941 */ /* 0x000fea0003800000 */
.L_x_165:
[----:B------:R-:W-:Y:S01]  /*4db0*/  @!P4 IMAD R35, R35, R23, R22 ;  /* 0x000000172323c224 */ /* 0x000fe200078e0216 */
[----:B------:R-:W-:Y:S04]  /*4dc0*/  BSSY B1, `(.L_x_167) ;  /* 0x0000006000017945 */ /* 0x000fe80003800000 */
[----:B------:R0:W-:Y:S01]  /*4dd0*/  @!P4 STG.E.U8 desc[UR36][R6.64+0x41], R35 ;  /* 0x000041230600c986 */ /* 0x0001e2000c101124 */
[----:B------:R-:W-:Y:S05]  /*4de0*/  @P5 BRA `(.L_x_168) ;  /* 0x00000000000c5947 */ /* 0x000fea0003800000 */
[----:B--2---:R-:W0:Y:S02]  /*4df0*/  LDG.E.U8 R105, desc[UR36][R12.64+0x48] ;  /* 0x000048240c697981 */ /* 0x004e24000c1e1100 */
[----:B0-----:R-:W-:-:S05]  /*4e00*/  PRMT R33, R105, 0x8880, RZ ;  /* 0x0000888069217816 */ /* 0x001fca00000000ff */
[----:B------:R-:W-:-:S07]  /*4e10*/  IMAD R22, R33, R104, RZ ;  /* 0x0000006821167224 */ /* 0x000fce00078e02ff */
.L_x_168:
[----:B------:R-:W-:Y:S05]  /*4e20*/  BSYNC B1 ;  /* 0x0000000000017941 */ /* 0x000fea0003800000 */
.L_x_167:
[----:B0-----:R-:W-:Y:S01]  /*4e30*/  @!P5 IMAD R33, R36, R23, R22 ;  /* 0x000000172421d224 */ /* 0x001fe200078e0216 */
[----:B------:R-:W-:Y:S04]  /*4e40*/  BSSY B1, `(.L_x_169) ;  /* 0x0000006000017945 */ /* 0x000fe80003800000 */
[----:B------:R0:W-:Y:S01]  /*4e50*/  @!P5 STG.E.U8 desc[UR36][R4.64+0x48], R33 ;  /* 0x000048210400d986 */ /* 0x0001e2000c101124 */
[----:B------:R-:W-:Y:S05]  /*4e60*/  @P3 BRA `(.L_x_170) ;  /* 0x00000000000c3947 */ /* 0x000fea0003800000 */
[----:B--2---:R-:W0:Y:S02]  /*4e70*/  LDG.E.U8 R105, desc[UR36][R12.64+0x49] ;  /* 0x000049240c697981 */ /* 0x004e24000c1e1100 */
[----:B0-----:R-:W-:-:S05]  /*4e80*/  PRMT R33, R105, 0x8880, RZ ;  /* 0x0000888069217816 */ /* 0x001fca00000000ff */
[----:B------:R-:W-:-:S07]  /*4e90*/  IMAD R22, R33, R104, RZ ;  /* 0x0000006821167224 */ /* 0x000fce00078e02ff */
.L_x_170:
[----:B------:R-:W-:Y:S05]  /*4ea0*/  BSYNC B1 ;  /* 0x0000000000017941 */ /* 0x000fea0003800000 */
.L_x_169:
[----:B------:R-:W-:Y:S01]  /*4eb0*/  ISETP.LT.OR P4, PT, R3, 0x49, !P0 ;  /* 0x000000490300780c */ /* 0x000fe20004781670 */
[----:B------:R-:W-:Y:S01]  /*4ec0*/  @!P3 IMAD R37, R37, R23, R22 ;  /* 0x000000172525b224 */ /* 0x000fe200078e0216 */
[----:B------:R-:W-:Y:S01]  /*4ed0*/  BSSY B1, `(.L_x_171) ;  /* 0x0000009000017945 */ /* 0x000fe20003800000 */
[C---:B------:R-:W-:Y:S02]  /*4ee0*/  ISETP.LT.OR P0, PT, R3.reuse, 0x4a, !P0 ;  /* 0x0000004a0300780c */ /* 0x040fe40004701670 */
[C---:B------:R-:W-:Y:S01]  /*4ef0*/  ISETP.LT.OR P5, PT, R3.reuse, 0x41, !P1 ;  /* 0x000000410300780c */ /* 0x040fe20004fa1670 */
[----:B------:R0:W-:Y:S01]  /*4f00*/  @!P3 STG.E.U8 desc[UR36][R4.64+0x49], R37 ;  /* 0x000049250400b986 */ /* 0x0001e2000c101124 */
[----:B------:R-:W-:-:S06]  /*4f10*/  ISETP.LT.OR P3, PT, R3, 0x42, !P1 ;  /* 0x000000420300780c */ /* 0x000fcc0004f61670 */
[----:B------:R-:W-:Y:S07]  /*4f20*/  @P4 BRA `(.L_x_172) ;  /* 0x00000000000c4947 */ /* 0x000fee0003800000 */
[----:B--2---:R-:W0:Y:S02]  /*4f30*/  LDG.E.U8 R105, desc[UR36][R14.64+0x48] ;  /* 0x000048240e697981 */ /* 0x004e24000c1e1100 */
[----:B01----:R-:W-:-:S05]  /*4f40*/  PRMT R5, R105, 0x8880, RZ ;  /* 0x0000888069057816 */ /* 0x003fca00000000ff */
[----:B------:R-:W-:-:S07]  /*4f50*/  IMAD R22, R5, R104, RZ ;  /* 0x0000006805167224 */ /* 0x000fce00078e02ff */
.L_x_172:
[----:B------:R-:W-:Y:S05]  /*4f60*/  BSYNC B1 ;  /* 0x0000000000017941 */ /* 0x000fea0003800000 */
.L_x_171:
[----:B01----:R-:W-:Y:S01]  /*4f70*/  @!P4 IMAD R5, R38, R23, R22 ;  /* 0x000000172605c224 */ /* 0x003fe200078e0216 */
[----:B------:R-:W-:Y:S04]  /*4f80*/  BSSY B1, `(.L_x_173) ;  /* 0x0000006000017945 */ /* 0x000fe80003800000 */
[----:B------:R0:W-:Y:S01]  /*4f90*/  @!P4 STG.E.U8 desc[UR36][R6.64+0x48], R5 ;  /* 0x000048050600c986 */ /* 0x0001e2000c101124 */
[----:B------:R-:W-:Y:S05]  /*4fa0*/  @P0 BRA `(.L_x_174) ;  /* 0x00000000000c0947 */ /* 0x000fea0003800000 */
[----:B--2---:R-:W0:Y:S02]  /*4fb0*/  LDG.E.U8 R105, desc[UR36][R14.64+0x49] ;  /* 0x000049240e697981 */ /* 0x004e24000c1e1100 */
[----:B0-----:R-:W-:-:S05]  /*4fc0*/  PRMT R5, R105, 0x8880, RZ ;  /* 0x0000888069057816 */ /* 0x001fca00000000ff */
[----:B------:R-:W-:-:S07]  /*4fd0*/  IMAD R22, R5, R104, RZ ;  /* 0x0000006805167224 */ /* 0x000fce00078e02ff */
.L_x_174:
[----:B------:R-:W-:Y:S05]  /*4fe0*/  BSYNC B1 ;  /* 0x0000000000017941 */ /* 0x000fea0003800000 */
.L_x_173:
[----:B------:R-:W-:Y:S01]  /*4ff0*/  @!P0 IMAD R39, R39, R23, R22 ;  /* 0x0000001727278224 */ /* 0x000fe200078e0216 */
[----:B------:R-:W-:Y:S04]  /*5000*/  BSSY B1, `(.L_x_175) ;  /* 0x0000006000017945 */ /* 0x000fe80003800000 */
[----:B------:R1:W-:Y:S01]  /*5010*/  @!P0 STG.E.U8 desc[UR36][R6.64+0x49], R39 ;  /* 0x0000492706008986 */ /* 0x0003e2000c101124 */
[----:B------:R-:W-:Y:S05]  /*5020*/  @P5 BRA `(.L_x_176) ;  /* 0x00000000000c5947 */ /* 0x000fea0003800000 */
[----:B--2---:R-:W0:Y:S02]  /*5030*/  LDG.E.U8 R105, desc[UR36][R20.64+0x40] ;  /* 0x0000402414697981 */ /* 0x004e24000c1e1100 */
[----:B0-----:R-:W-:-:S05]  /*5040*/  PRMT R5, R105, 0x8880, RZ ;  /* 0x0000888069057816 */ /* 0x001fca00000000ff */
[----:B------:R-:W-:-:S07]  /*5050*/  IMAD R22, R5, R104, RZ ;  /* 0x0000006805167224 */ /* 0x000fce00078e02ff */
.L_x_176:
[----:B------:R-:W-:Y:S05]  /*5060*/  BSYNC B1 ;  /* 0x0000000000017941 */ /* 0x000fea0003800000 */
.L_x_175:
[----:B0-----:R-:W-:Y:S01]  /*5070*/  @!P5 IMAD R5, R24, R23, R22 ;  /* 0x000000171805d224 */ /* 0x001fe200078e0216 */
[----:B------:R-:W-:Y:S04]  /*5080*/  BSSY B1, `(.L_x_177) ;  /* 0x0000006000017945 */ /* 0x000fe80003800000 */
[----:B------:R0:W-:Y:S01]  /*5090*/  @!P5 STG.E.U8 desc[UR36][R10.64+0x40], R5 ;  /* 0x000040050a00d986 */ /* 0x0001e2000c101124 */
[----:B------:R-:W-:Y:S05]  /*50a0*/  @P3 BRA `(.L_x_178) ;  /* 0x00000000000c3947 */ /* 0x000fea0003800000 */
[----:B--2---:R-:W0:Y:S02]  /*50b0*/  LDG.E.U8 R105, desc[UR36][R20.64+0x41] ;  /* 0x0000412414697981 */ /* 0x004e24000c1e1100 */
[----:B0-----:R-:W-:-:S05]  /*50c0*/  PRMT R5, R105, 0x8880, RZ ;  /* 0x0000888069057816 */ /* 0x001fca00000000ff */
[----:B------:R-:W-:-:S07]  /*50d0*/  IMAD R22, R5, R104, RZ ;  /* 0x0000006805167224 */ /* 0x000fce00078e02ff */
.L_x_178:
[----:B------:R-:W-:Y:S05]  /*50e0*/  BSYNC B1 ;  /* 0x0000000000017941 */ /* 0x000fea0003800000 */
.L_x_177:
[----:B------:R-:W-:Y:S01]  /*50f0*/  ISETP.LT.OR P4, PT, R3, 0x41, !P2 ;  /* 0x000000410300780c */ /* 0x000fe20005781670 */
[----:B------:R-:W-:Y:S01]  /*5100*/  @!P3 IMAD R25, R25, R23, R22 ;  /* 0x000000171919b224 */ /* 0x000fe200078e0216 */
[----:B------:R-:W-:Y:S01]  /*5110*/  BSSY B1, `(.L_x_179) ;  /* 0x000000a000017945 */ /* 0x000fe20003800000 */
[C---:B------:R-:W-:Y:S02]  /*5120*/  ISETP.LT.OR P0, PT, R3.reuse, 0x42, !P2 ;  /* 0x000000420300780c */ /* 0x040fe40005701670 */
[C---:B------:R-:W-:Y:S01]  /*5130*/  ISETP.LT.OR P5, PT, R3.reuse, 0x49, !P2 ;  /* 0x000000490300780c */ /* 0x040fe200057a1670 */
[----:B------:R0:W-:Y:S01]  /*5140*/  @!P3 STG.E.U8 desc[UR36][R10.64+0x41], R25 ;  /* 0x000041190a00b986 */ /* 0x0001e2000c101124 */
[C---:B------:R-:W-:Y:S02]  /*5150*/  ISETP.LT.OR P3, PT, R3.reuse, 0x49, !P1 ;  /* 0x000000490300780c */ /* 0x040fe40004f61670 */
[----:B------:R-:W-:-:S04]  /*5160*/  ISETP.LT.OR P1, PT, R3, 0x4a, !P1 ;  /* 0x0000004a0300780c */ /* 0x000fc80004f21670 */
[----:B------:R-:W-:Y:S09]  /*5170*/  @P4 BRA `(.L_x_180) ;  /* 0x00000000000c4947 */ /* 0x000ff20003800000 */
[----:B--2---:R-:W0:Y:S02]  /*5180*/  LDG.E.U8 R105, desc[UR36][R96.64+0x40] ;  /* 0x0000402460697981 */ /* 0x004e24000c1e1100 */
[----:B0-----:R-:W-:-:S05]  /*5190*/  PRMT R5, R105, 0x8880, RZ ;  /* 0x0000888069057816 */ /* 0x001fca00000000ff */
[----:B------:R-:W-:-:S07]  /*51a0*/  IMAD R22, R5, R104, RZ ;  /* 0x0000006805167224 */ /* 0x000fce00078e02ff */
.L_x_180:
[----:B------:R-:W-:Y:S05]  /*51b0*/  BSYNC B1 ;  /* 0x0000000000017941 */ /* 0x000fea0003800000 */
.L_x_179:
[----:B0-----:R-:W-:Y:S01]  /*51c0*/  @!P4 IMAD R5, R26, R23, R22 ;  /* 0x000000171a05c224 */ /* 0x001fe200078e0216 */
[----:B------:R-:W-:Y:S04]  /*51d0*/  BSSY B1, `(.L_x_181) ;  /* 0x0000006000017945 */ /* 0x000fe80003800000 */
[----:B------:R0:W-:Y:S01]  /*51e0*/  @!P4 STG.E.U8 desc[UR36][R8.64+0x40], R5 ;  /* 0x000040050800c986 */ /* 0x0001e2000c101124 */
[----:B------:R-:W-:Y:S05]  /*51f0*/  @P0 BRA `(.L_x_182) ;  /* 0x00000000000c0947 */ /* 0x000fea0003800000 */
[----:B--2---:R-:W0:Y:S02]  /*5200*/  LDG.E.U8 R105, desc[UR36][R96.64+0x41] ;  /* 0x0000412460697981 */ /* 0x004e24000c1e1100 */
[----:B0-----:R-:W-:-:S05]  /*5210*/  PRMT R5, R105, 0x8880, RZ ;  /* 0x0000888069057816 */ /* 0x001fca00000000ff */
[----:B------:R-:W-:-:S07]  /*5220*/  IMAD R22, R5, R104, RZ ;  /* 0x0000006805167224 */ /* 0x000fce00078e02ff */
.L_x_182:
[----:B------:R-:W-:Y:S05]  /*5230*/  BSYNC B1 ;  /* 0x0000000000017941 */ /* 0x000fea0003800000 */
.L_x_181:
[----:B------:R-:W-:Y:S01]  /*5240*/  @!P0 IMAD R27, R27, R23, R22 ;  /* 0x000000171b1b8224 */ /* 0x000fe200078e0216 */
[----:B------:R-:W-:Y:S04]  /*5250*/  BSSY B1, `(.L_x_183) ;  /* 0x0000006000017945 */ /* 0x000fe80003800000 */
[----:B------:R0:W-:Y:S01]  /*5260*/  @!P0 STG.E.U8 desc[UR36][R8.64+0x41], R27 ;  /* 0x0000411b08008986 */ /* 0x0001e2000c101124 */
[----:B------:R-:W-:Y:S05]  /*5270*/  @P3 BRA `(.L_x_184) ;  /* 0x00000000000c3947 */ /* 0x000fea0003800000 */
[----:B--2---:R-:W0:Y:S02]  /*5280*/  LDG.E.U8 R105, desc[UR36][R20.64+0x48] ;  /* 0x0000482414697981 */ /* 0x004e24000c1e1100 */
[----:B0-----:R-:W-:-:S05]  /*5290*/  PRMT R5, R105, 0x8880, RZ ;  /* 0x0000888069057816 */ /* 0x001fca00000000ff */
[----:B------:R-:W-:-:S07]  /*52a0*/  IMAD R22, R5, R104, RZ ;  /* 0x0000006805167224 */ /* 0x000fce00078e02ff */
.L_x_184:
[----:B------:R-:W-:Y:S05]  /*52b0*/  BSYNC B1 ;  /* 0x0000000000017941 */ /* 0x000fea0003800000 */
.L_x_183:
[----:B0-----:R-:W-:Y:S01]  /*52c0*/  @!P3 IMAD R5, R28, R23, R22 ;  /* 0x000000171c05b224 */ /* 0x001fe200078e0216 */
[----:B------:R-:W-:Y:S04]  /*52d0*/  BSSY B1, `(.L_x_185) ;  /* 0x0000006000017945 */ /* 0x000fe80003800000 */
[----:B------:R0:W-:Y:S01]  /*52e0*/  @!P3 STG.E.U8 desc[UR36][R10.64+0x48], R5 ;  /* 0x000048050a00b986 */ /* 0x0001e2000c101124 */
[----:B------:R-:W-:Y:S05]  /*52f0*/  @P1 BRA `(.L_x_186) ;  /* 0x00000000000c1947 */ /* 0x000fea0003800000 */
[----:B--2---:R-:W0:Y:S02]  /*5300*/  LDG.E.U8 R105, desc[UR36][R20.64+0x49] ;  /* 0x0000492414697981 */ /* 0x004e24000c1e1100 */
[----:B0-----:R-:W-:-:S05]  /*5310*/  PRMT R5, R105, 0x8880, RZ ;  /* 0x0000888069057816 */ /* 0x001fca00000000ff */
[----:B------:R-:W-:-:S07]  /*5320*/  IMAD R22, R5, R104, RZ ;  /* 0x0000006805167224 */ /* 0x000fce00078e02ff */
.L_x_186:
[----:B------:R-:W-:Y:S05]  /*5330*/  BSYNC B1 ;  /* 0x0000000000017941 */ /* 0x000fea0003800000 */
.L_x_185:
[----:B------:R-:W-:Y:S01]  /*5340*/  @!P1 IMAD R29, R29, R23, R22 ;  /* 0x000000171d1d9224 */ /* 0x000fe200078e0216 */
[----:B------:R-:W-:Y:S04]  /*5350*/  BSSY B1, `(.L_x_187) ;  /* 0x0000006000017945 */ /* 0x000fe80003800000 */
[----:B------:R0:W-:Y:S01]  /*5360*/  @!P1 STG.E.U8 desc[UR36][R10.64+0x49], R29 ;  /* 0x0000491d0a009986 */ /* 0x0001e2000c101124 */
[----:B------:R-:W-:Y:S05]  /*5370*/  @P5 BRA `(.L_x_188) ;  /* 0x00000000000c5947 */ /* 0x000fea0003800000 */
[----:B--2---:R-:W0:Y:S02]  /*5380*/  LDG.E.U8 R105, desc[UR36][R96.64+0x48] ;  /* 0x0000482460697981 */ /* 0x004e24000c1e1100 */
[----:B0-----:R-:W-:-:S05]  /*5390*/  PRMT R5, R105, 0x8880, RZ ;  /* 0x0000888069057816 */ /* 0x001fca00000000ff */
[----:B------:R-:W-:-:S07]  /*53a0*/  IMAD R22, R5, R104, RZ ;  /* 0x0000006805167224 */ /* 0x000fce00078e02ff */
.L_x_188:
[----:B------:R-:W-:Y:S05]  /*53b0*/  BSYNC B1 ;  /* 0x0000000000017941 */ /* 0x000fea0003800000 */
.L_x_187:
[----:B0-----:R-:W-:Y:S01]  /*53c0*/  @!P5 IMAD R5, R30, R23, R22 ;  /* 0x000000171e05d224 */ /* 0x001fe200078e0216 */
[----:B------:R-:W-:Y:S01]  /*53d0*/  ISETP.LT.OR P2, PT, R3, 0x4a, !P2 ;  /* 0x0000004a0300780c */ /* 0x000fe20005741670 */
[----:B------:R-:W-:Y:S03]  /*53e0*/  BSSY B1, `(.L_x_189) ;  /* 0x0000006000017945 */ /* 0x000fe60003800000 */
[----:B------:R0:W-:Y:S09]  /*53f0*/  @!P5 STG.E.U8 desc[UR36][R8.64+0x48], R5 ;  /* 0x000048050800d986 */ /* 0x0001f2000c101124 */
[----:B------:R-:W-:Y:S05]  /*5400*/  @P2 BRA `(.L_x_190) ;  /* 0x00000000000c2947 */ /* 0x000fea0003800000 */
[----:B--2---:R-:W2:Y:S02]  /*5410*/  LDG.E.U8 R105, desc[UR36][R96.64+0x49] ;  /* 0x0000492460697981 */ /* 0x004ea4000c1e1100 */
[----:B--2---:R-:W-:-:S05]  /*5420*/  PRMT R3, R105, 0x8880, RZ ;  /* 0x0000888069037816 */ /* 0x004fca00000000ff */
[----:B------:R-:W-:-:S07]  /*5430*/  IMAD R22, R3, R104, RZ ;  /* 0x0000006803167224 */ /* 0x000fce00078e02ff */
.L_x_190:
[----:B------:R-:W-:Y:S05]  /*5440*/  BSYNC B1 ;  /* 0x0000000000017941 */ /* 0x000fea0003800000 */
.L_x_189:
[----:B------:R-:W-:Y:S01]  /*5450*/  IMAD R31, R31, R23, R22 ;  /* 0x000000171f1f7224 */ /* 0x000fe200078e0216 */
[----:B------:R-:W-:Y:S06]  /*5460*/  @P2 BRA `(.L_x_191) ;  /* 0x0000000c00d82947 */ /* 0x000fec0003800000 */
[----:B------:R0:W-:Y:S01]  /*5470*/  STG.E.U8 desc[UR36][R8.64+0x49], R31 ;  /* 0x0000491f08007986 */ /* 0x0001e2000c101124 */
[----:B------:R-:W-:Y:S05]  /*5480*/  BRA `(.L_x_191) ;  /* 0x0000000c00d07947 */ /* 0x000fea0003800000 */
.L_x_30:
[C---:B------:R-:W-:Y:S02]  /*5490*/  ISETP.GE.AND P2, PT, R112.reuse, 0x1, PT ;  /* 0x000000017000780c */ /* 0x040fe40003f46270 */
[----:B------:R-:W-:Y:S02]  /*54a0*/  ISETP.GE.AND P3, PT, R112, 0x9, PT ;  /* 0x000000097000780c */ /* 0x000fe40003f66270 */
[C---:B------:R-:W-:Y:S02]  /*54b0*/  ISETP.LT.OR P4, PT, R3.reuse, 0x1, !P2 ;  /* 0x000000010300780c */ /* 0x040fe40005781670 */
[C---:B------:R-:W-:Y:S02]  /*54c0*/  ISETP.LT.OR P5, PT, R3.reuse, 0x2, !P2 ;  /* 0x000000020300780c */ /* 0x040fe400057a1670 */
[C---:B------:R-:W-:Y:S02]  /*54d0*/  ISETP.LT.OR P0, PT, R3.reuse, 0x1, !P3 ;  /* 0x000000010300780c */ /* 0x040fe40005f01670 */
[----:B------:R-:W-:-:S07]  /*54e0*/  ISETP.LT.OR P1, PT, R3, 0x2, !P3 ;  /* 0x000000020300780c */ /* 0x000fce0005f21670 */
[-C--:B------:R-:W-:Y:S02]  /*54f0*/  @!P4 IMAD R13, R96, R23.reuse, RZ ;  /* 0x00000017600dc224 */ /* 0x080fe400078e02ff */
[-C--:B------:R-:W-:Y:S02]  /*5500*/  @!P5 IMAD R97, R97, R23.reuse, RZ ;  /* 0x000000176161d224 */ /* 0x080fe400078e02ff */
[-C--:B------:R-:W-:Y:S01]  /*5510*/  @!P0 IMAD R15, R98, R23.reuse, RZ ;  /* 0x00000017620f8224 */ /* 0x080fe200078e02ff */
[----:B------:R0:W-:Y:S01]  /*5520*/  @!P4 STG.E.U8 desc[UR36][R4.64], R13 ;  /* 0x0000000d0400c986 */ /* 0x0001e2000c101124 */
[----:B------:R-:W-:Y:S01]  /*5530*/  ISETP.LT.OR P4, PT, R3, 0x9, !P2 ;  /* 0x000000090300780c */ /* 0x000fe20005781670 */
[----:B------:R-:W-:Y:S02]  /*5540*/  @!P1 IMAD R99, R99, R23, RZ ;  /* 0x0000001763639224 */ /* 0x000fe400078e02ff */
[----:B------:R-:W-:Y:S01]  /*5550*/  @!P5 STG.E.U8 desc[UR36][R4.64+0x1], R97 ;  /* 0x000001610400d986 */ /* 0x000fe2000c101124 */
[----:B------:R-:W-:-:S03]  /*5560*/  ISETP.LT.OR P5, PT, R3, 0xa, !P2 ;  /* 0x0000000a0300780c */ /* 0x000fc600057a1670 */
[----:B------:R1:W-:Y:S01]  /*5570*/  @!P0 STG.E.U8 desc[UR36][R6.64], R15 ;  /* 0x0000000f06008986 */ /* 0x0003e2000c101124 */
[----:B------:R-:W-:-:S03]  /*5580*/  ISETP.LT.OR P0, PT, R3, 0x9, !P3 ;  /* 0x000000090300780c */ /* 0x000fc60005f01670 */
[----:B------:R-:W-:Y:S01]  /*5590*/  @!P1 STG.E.U8 desc[UR36][R6.64+0x1], R99 ;  /* 0x0000016306009986 */ /* 0x000fe2000c101124 */
[----:B------:R-:W-:Y:S01]  /*55a0*/  ISETP.GE.AND P1, PT, R112, 0x81, PT ;  /* 0x000000817000780c */ /* 0x000fe20003f26270 */
[----:B------:R-:W-:-:S04]  /*55b0*/  @!P4 IMAD R21, R100, R23, RZ ;  /* 0x000000176415c224 */ /* 0x000fc800078e02ff */
[-C--:B------:R-:W-:Y:S01]  /*55c0*/  @!P5 IMAD R101, R101, R23.reuse, RZ ;  /* 0x000000176565d224 */ /* 0x080fe200078e02ff */
[----:B------:R3:W-:Y:S01]  /*55d0*/  @!P4 STG.E.U8 desc[UR36][R4.64+0x8], R21 ;  /* 0x000008150400c986 */ /* 0x0007e2000c101124 */
[C---:B------:R-:W-:Y:S02]  /*55e0*/  ISETP.LT.OR P4, PT, R3.reuse, 0xa, !P3 ;  /* 0x0000000a0300780c */ /* 0x040fe40005f81670 */
[----:B0-----:R-:W-:Y:S01]  /*55f0*/  @!P0 IMAD R13, R102, R23, RZ ;  /* 0x00000017660d8224 */ /* 0x001fe200078e02ff */
[----:B------:R-:W-:Y:S01]  /*5600*/  @!P5 STG.E.U8 desc[UR36][R4.64+0x9], R101 ;  /* 0x000009650400d986 */ /* 0x000fe2000c101124 */
[----:B------:R-:W-:-:S03]  /*5610*/  ISETP.LT.OR P5, PT, R3, 0x1, !P1 ;  /* 0x000000010300780c */ /* 0x000fc60004fa1670 */
[----:B------:R0:W-:Y:S01]  /*5620*/  @!P0 STG.E.U8 desc[UR36][R6.64+0x8], R13 ;  /* 0x0000080d06008986 */ /* 0x0001e2000c101124 */
[----:B------:R-:W-:-:S05]  /*5630*/  ISETP.GE.AND P0, PT, R112, 0x89, PT ;  /* 0x000000897000780c */ /* 0x000fca0003f06270 */
[----:B------:R-:W-:-:S04]  /*5640*/  @!P4 IMAD R103, R103, R23, RZ ;  /* 0x000000176767c224 */ /* 0x000fc800078e02ff */
[----:B-1----:R-:W-:Y:S01]  /*5650*/  @!P5 IMAD R15, R88, R23, RZ ;  /* 0x00000017580fd224 */ /* 0x002fe200078e02ff */
[----:B------:R-:W-:Y:S01]  /*5660*/  @!P4 STG.E.U8 desc[UR36][R6.64+0x9], R103 ;  /* 0x000009670600c986 */ /* 0x000fe2000c101124 */
[----:B------:R-:W-:-:S03]  /*5670*/  ISETP.LT.OR P4, PT, R3, 0x2, !P1 ;  /* 0x000000020300780c */ /* 0x000fc60004f81670 */
[----:B------:R1:W-:Y:S01]  /*5680*/  @!P5 STG.E.U8 desc[UR36][R10.64], R15 ;  /* 0x0000000f0a00d986 */ /* 0x0003e2000c101124 */
[----:B------:R-:W-:-:S09]  /*5690*/  ISETP.LT.OR P5, PT, R3, 0x1, !P0 ;  /* 0x000000010300780c */ /* 0x000fd200047a1670 */
[----:B------:R-:W-:-:S04]  /*56a0*/  @!P4 IMAD R89, R89, R23, RZ ;  /* 0x000000175959c224 */ /* 0x000fc800078e02ff */
[----:B---3--:R-:W-:Y:S01]  /*56b0*/  @!P5 IMAD R21, R90, R23, RZ ;  /* 0x000000175a15d224 */ /* 0x008fe200078e02ff */
[----:B------:R-:W-:Y:S01]  /*56c0*/  @!P4 STG.E.U8 desc[UR36][R10.64+0x1], R89 ;  /* 0x000001590a00c986 */ /* 0x000fe2000c101124 */
[----:B------:R-:W-:-:S03]  /*56d0*/  ISETP.LT.OR P4, PT, R3, 0x2, !P0 ;  /* 0x000000020300780c */ /* 0x000fc60004781670 */
[----:B------:R3:W-:Y:S01]  /*56e0*/  @!P5 STG.E.U8 desc[UR36][R8.64], R21 ;  /* 0x000000150800d986 */ /* 0x0007e2000c101124 */
[----:B------:R-:W-:-:S09]  /*56f0*/  ISETP.LT.OR P5, PT, R3, 0x9, !P1 ;  /* 0x000000090300780c */ /* 0x000fd20004fa1670 */
[----:B------:R-:W-:-:S04]  /*5700*/  @!P4 IMAD R91, R91, R23, RZ ;  /* 0x000000175b5bc224 */ /* 0x000fc800078e02ff */
[----:B0-----:R-:W-:Y:S01]  /*5710*/  @!P5 IMAD R13, R92, R23, RZ ;  /* 0x000000175c0dd224 */ /* 0x001fe200078e02ff */
[----:B------:R-:W-:Y:S01]  /*5720*/  @!P4 STG.E.U8 desc[UR36][R8.64+0x1], R91 ;  /* 0x0000015b0800c986 */ /* 0x000fe2000c101124 */
[----:B------:R-:W-:-:S03]  /*5730*/  ISETP.LT.OR P4, PT, R3, 0xa, !P1 ;  /* 0x0000000a0300780c */ /* 0x000fc60004f81670 */
[----:B------:R0:W-:Y:S01]  /*5740*/  @!P5 STG.E.U8 desc[UR36][R10.64+0x8], R13 ;  /* 0x0000080d0a00d986 */ /* 0x0001e2000c101124 */
[----:B------:R-:W-:-:S09]  /*5750*/  ISETP.LT.OR P5, PT, R3, 0x9, !P0 ;  /* 0x000000090300780c */ /* 0x000fd200047a1670 */
        /* <DEDUP_REMOVED lines=154> */
[----:B------:R-:W-:Y:S01]  /*6100*/  @!P5 STG.E.U8 desc[UR36][R4.64+0x40], R21 ;  /* 0x000040150400d986 */ /* 0x000fe2000c101124 */
[----:B------:R-:W-:-:S09]  /*6110*/  ISETP.LT.OR P5, PT, R3, 0x41, !P3 ;  /* 0x000000410300780c */ /* 0x000fd20005fa1670 */
[----:B------:R-:W-:-:S04]  /*6120*/  @!P4 IMAD R33, R33, R23, RZ ;  /* 0x000000172121c224 */ /* 0x000fc800078e02ff */
[----:B0-----:R-:W-:Y:S01]  /*6130*/  @!P5 IMAD R13, R34, R23, RZ ;  /* 0x00000017220dd224 */ /* 0x001fe200078e02ff */
[----:B------:R-:W-:Y:S01]  /*6140*/  @!P4 STG.E.U8 desc[UR36][R4.64+0x41], R33 ;  /* 0x000041210400c986 */ /* 0x000fe2000c101124 */
[----:B------:R-:W-:-:S03]  /*6150*/  ISETP.LT.OR P4, PT, R3, 0x42, !P3 ;  /* 0x000000420300780c */ /* 0x000fc60005f81670 */
[----:B------:R0:W-:Y:S01]  /*6160*/  @!P5 STG.E.U8 desc[UR36][R6.64+0x40], R13 ;  /* 0x0000400d0600d986 */ /* 0x0001e2000c101124 */
[C---:B------:R-:W-:Y:S02]  /*6170*/  ISETP.LT.OR P5, PT, R3.reuse, 0x49, !P2 ;  /* 0x000000490300780c */ /* 0x040fe400057a1670 */
[----:B------:R-:W-:-:S07]  /*6180*/  ISETP.LT.OR P2, PT, R3, 0x4a, !P2 ;  /* 0x0000004a0300780c */ /* 0x000fce0005741670 */
[----:B------:R-:W-:-:S04]  /*6190*/  @!P4 IMAD R35, R35, R23, RZ ;  /* 0x000000172323c224 */ /* 0x000fc800078e02ff */
[-C--:B-1----:R-:W-:Y:S01]  /*61a0*/  @!P5 IMAD R15, R36, R23.reuse, RZ ;  /* 0x00000017240fd224 */ /* 0x082fe200078e02ff */
[----:B------:R-:W-:Y:S01]  /*61b0*/  @!P4 STG.E.U8 desc[UR36][R6.64+0x41], R35 ;  /* 0x000041230600c986 */ /* 0x000fe2000c101124 */
[----:B------:R-:W-:Y:S01]  /*61c0*/  @!P2 IMAD R37, R37, R23, RZ ;  /* 0x000000172525a224 */ /* 0x000fe200078e02ff */
[C---:B------:R-:W-:Y:S02]  /*61d0*/  ISETP.LT.OR P4, PT, R3.reuse, 0x49, !P3 ;  /* 0x000000490300780c */ /* 0x040fe40005f81670 */
[C---:B------:R-:W-:Y:S01]  /*61e0*/  ISETP.LT.OR P3, PT, R3.reuse, 0x4a, !P3 ;  /* 0x0000004a0300780c */ /* 0x040fe20005f61670 */
[----:B------:R-:W-:Y:S01]  /*61f0*/  @!P5 STG.E.U8 desc[UR36][R4.64+0x48], R15 ;  /* 0x0000480f0400d986 */ /* 0x000fe2000c101124 */
[----:B------:R-:W-:-:S03]  /*6200*/  ISETP.LT.OR P5, PT, R3, 0x41, !P1 ;  /* 0x000000410300780c */ /* 0x000fc60004fa1670 */
[----:B------:R1:W-:Y:S01]  /*6210*/  @!P2 STG.E.U8 desc[UR36][R4.64+0x49], R37 ;  /* 0x000049250400a986 */ /* 0x0003e2000c101124 */
[----:B------:R-:W-:-:S05]  /*6220*/  ISETP.LT.OR P2, PT, R3, 0x42, !P1 ;  /* 0x000000420300780c */ /* 0x000fca0004f41670 */
[-C--:B0-----:R-:W-:Y:S02]  /*6230*/  @!P4 IMAD R13, R38, R23.reuse, RZ ;  /* 0x00000017260dc224 */ /* 0x081fe400078e02ff */
[-C--:B------:R-:W-:Y:S02]  /*6240*/  @!P3 IMAD R39, R39, R23.reuse, RZ ;  /* 0x000000172727b224 */ /* 0x080fe400078e02ff */
[-C--:B------:R-:W-:Y:S01]  /*6250*/  @!P5 IMAD R21, R24, R23.reuse, RZ ;  /* 0x000000171815d224 */ /* 0x080fe200078e02ff */
[----:B------:R-:W-:Y:S01]  /*6260*/  @!P4 STG.E.U8 desc[UR36][R6.64+0x48], R13 ;  /* 0x0000480d0600c986 */ /* 0x000fe2000c101124 */
[----:B------:R-:W-:Y:S02]  /*6270*/  ISETP.LT.OR P4, PT, R3, 0x42, !P0 ;  /* 0x000000420300780c */ /* 0x000fe40004781670 */
[----:B------:R-:W-:Y:S01]  /*6280*/  @!P2 IMAD R25, R25, R23, RZ ;  /* 0x000000171919a224 */ /* 0x000fe200078e02ff */
[----:B------:R0:W-:Y:S01]  /*6290*/  @!P3 STG.E.U8 desc[UR36][R6.64+0x49], R39 ;  /* 0x000049270600b986 */ /* 0x0001e2000c101124 */
[----:B------:R-:W-:-:S03]  /*62a0*/  ISETP.LT.OR P3, PT, R3, 0x41, !P0 ;  /* 0x000000410300780c */ /* 0x000fc60004761670 */
[----:B------:R3:W-:Y:S01]  /*62b0*/  @!P2 STG.E.U8 desc[UR36][R10.64+0x41], R25 ;  /* 0x000041190a00a986 */ /* 0x0007e2000c101124 */
[C---:B------:R-:W-:Y:S02]  /*62c0*/  ISETP.LT.OR P2, PT, R3.reuse, 0x49, !P1 ;  /* 0x000000490300780c */ /* 0x040fe40004f41670 */
[C---:B------:R-:W-:Y:S01]  /*62d0*/  ISETP.LT.OR P1, PT, R3.reuse, 0x4a, !P1 ;  /* 0x0000004a0300780c */ /* 0x040fe20004f21670 */
[----:B------:R3:W-:Y:S01]  /*62e0*/  @!P5 STG.E.U8 desc[UR36][R10.64+0x40], R21 ;  /* 0x000040150a00d986 */ /* 0x0007e2000c101124 */
[----:B------:R-:W-:Y:S01]  /*62f0*/  ISETP.LT.OR P5, PT, R3, 0x49, !P0 ;  /* 0x000000490300780c */ /* 0x000fe200047a1670 */
[----:B------:R-:W-:Y:S01]  /*6300*/  @!P4 IMAD R27, R27, R23, RZ ;  /* 0x000000171b1bc224 */ /* 0x000fe200078e02ff */
[----:B------:R-:W-:-:S03]  /*6310*/  ISETP.LT.OR P0, PT, R3, 0x4a, !P0 ;  /* 0x0000004a0300780c */ /* 0x000fc60004701670 */
[-C--:B------:R-:W-:Y:S01]  /*6320*/  @!P3 IMAD R3, R26, R23.reuse, RZ ;  /* 0x000000171a03b224 */ /* 0x080fe200078e02ff */
[----:B------:R3:W-:Y:S03]  /*6330*/  @!P4 STG.E.U8 desc[UR36][R8.64+0x41], R27 ;  /* 0x0000411b0800c986 */ /* 0x0007e6000c101124 */
[-C--:B-1----:R-:W-:Y:S01]  /*6340*/  @!P2 IMAD R5, R28, R23.reuse, RZ ;  /* 0x000000171c05a224 */ /* 0x082fe200078e02ff */
[----:B------:R3:W-:Y:S01]  /*6350*/  @!P3 STG.E.U8 desc[UR36][R8.64+0x40], R3 ;  /* 0x000040030800b986 */ /* 0x0007e2000c101124 */
[-C--:B------:R-:W-:Y:S02]  /*6360*/  @!P1 IMAD R29, R29, R23.reuse, RZ ;  /* 0x000000171d1d9224 */ /* 0x080fe400078e02ff */
[-C--:B0-----:R-:W-:Y:S01]  /*6370*/  @!P5 IMAD R7, R30, R23.reuse, RZ ;  /* 0x000000171e07d224 */ /* 0x081fe200078e02ff */
[----:B------:R3:W-:Y:S01]  /*6380*/  @!P2 STG.E.U8 desc[UR36][R10.64+0x48], R5 ;  /* 0x000048050a00a986 */ /* 0x0007e2000c101124 */
[----:B------:R-:W-:-:S03]  /*6390*/  @!P0 IMAD R31, R31, R23, RZ ;  /* 0x000000171f1f8224 */ /* 0x000fc600078e02ff */
[----:B------:R3:W-:Y:S04]  /*63a0*/  @!P1 STG.E.U8 desc[UR36][R10.64+0x49], R29 ;  /* 0x0000491d0a009986 */ /* 0x0007e8000c101124 */
[----:B------:R3:W-:Y:S04]  /*63b0*/  @!P5 STG.E.U8 desc[UR36][R8.64+0x48], R7 ;  /* 0x000048070800d986 */ /* 0x0007e8000c101124 */
[----:B------:R3:W-:Y:S02]  /*63c0*/  @!P0 STG.E.U8 desc[UR36][R8.64+0x49], R31 ;  /* 0x0000491f08008986 */ /* 0x0007e4000c101124 */
.L_x_191:
[----:B------:R-:W-:Y:S05]  /*63d0*/  BSYNC B0 ;  /* 0x0000000000007941 */ /* 0x000fea0003800000 */
.L_x_29:
[----:B------:R-:W-:Y:S01]  /*63e0*/  ULDC UR4, c[0x0][0xc] ;  /* 0x0000030000047ab9 */ /* 0x000fe20000000800 */
[----:B------:R-:W-:Y:S01]  /*63f0*/  ULDC UR5, c[0x0][0x10] ;  /* 0x0000040000057ab9 */ /* 0x000fe20000000800 */
[----:B---3--:R-:W3:Y:S01]  /*6400*/  LDC R3, c[0x0][0x14] ;  /* 0x00000500ff037b82 */ /* 0x008ee20000000800 */
[----:B------:R-:W-:Y:S01]  /*6410*/  UIMAD.WIDE.U32 UR4, UR4, UR5, URZ ;  /* 0x00000005040472a5 */ /* 0x000fe2000f8e003f */
[----:B------:R-:W-:Y:S02]  /*6420*/  IMAD.MOV.U32 R107, RZ, RZ, -0x1 ;  /* 0xffffffffff6b7424 */ /* 0x000fe400078e00ff */
[----:B------:R-:W-:-:S03]  /*6430*/  IMAD.MOV.U32 R22, RZ, RZ, -0x1 ;  /* 0xffffffffff167424 */ /* 0x000fc600078e00ff */
[----:B---3--:R-:W-:-:S04]  /*6440*/  IMAD.WIDE.U32 R16, R3, UR4, R16 ;  /* 0x0000000403107c25 */ /* 0x008fc8000f8e0010 */
[----:B------:R-:W-:Y:S01]  /*6450*/  IMAD R3, R3, UR5, RZ ;  /* 0x0000000503037c24 */ /* 0x000fe2000f8e02ff */
[----:B------:R-:W-:Y:S02]  /*6460*/  ULDC.64 UR4, c[0x0][0x650] ;  /* 0x0001940000047ab9 */ /* 0x000fe40000000a00 */
[----:B------:R-:W-:Y:S01]  /*6470*/  ISETP.GE.U32.AND P0, PT, R16, UR4, PT ;  /* 0x0000000410007c0c */ /* 0x000fe2000bf06070 */
[--C-:B------:R-:W-:Y:S01]  /*6480*/  IMAD.IADD R17, R17, 0x1, R3.reuse ;  /* 0x0000000111117824 */ /* 0x100fe200078e0203 */
[----:B------:R-:W-:-:S04]  /*6490*/  PRMT R3, RZ, 0x7610, R3 ;  /* 0x00007610ff037816 */ /* 0x000fc80000000003 */
[----:B------:R-:W-:-:S13]  /*64a0*/  ISETP.GE.U32.AND.EX P0, PT, R17, UR5, PT, P0 ;  /* 0x0000000511007c0c */ /* 0x000fda000bf06100 */
[----:B------:R-:W-:Y:S05]  /*64b0*/  @P0 BRA `(.L_x_192) ;  /* 0x0000000400640947 */ /* 0x000fea0003800000 */
[----:B------:R-:W3:Y:S01]  /*64c0*/  S2R R12, SR_CTAID.X ;  /* 0x00000000000c7919 */ /* 0x000ee20000002500 */
[----:B------:R-:W1:Y:S01]  /*64d0*/  LDC.64 R10, c[0x0][0x628] ;  /* 0x00018a00ff0a7b82 */ /* 0x000e620000000a00 */
[----:B------:R-:W-:Y:S01]  /*64e0*/  ULDC UR4, c[0x0][0x150] ;  /* 0x0000540000047ab9 */ /* 0x000fe20000000800 */
[----:B0---4-:R-:W-:Y:S01]  /*64f0*/  IMAD.MOV.U32 R8, RZ, RZ, R16 ;  /* 0x000000ffff087224 */ /* 0x011fe200078e0010 */
[----:B------:R-:W0:Y:S01]  /*6500*/  S2R R24, SR_CTAID.Y ;  /* 0x0000000000187919 */ /* 0x000e220000002600 */
[----:B------:R-:W-:-:S04]  /*6510*/  IMAD.MOV.U32 R9, RZ, RZ, R17 ;  /* 0x000000ffff097224 */ /* 0x000fc800078e0011 */
[----:B------:R-:W4:Y:S08]  /*6520*/  LDC R21, c[0x0][0x144] ;  /* 0x00005100ff157b82 */ /* 0x000f300000000800 */
[----:B------:R-:W0:Y:S08]  /*6530*/  LDC R0, c[0x0][0x630] ;  /* 0x00018c00ff007b82 */ /* 0x000e300000000800 */
[----:B------:R-:W0:Y:S01]  /*6540*/  LDC.64 R14, c[0x0][0x620] ;  /* 0x00018800ff0e7b82 */ /* 0x000e220000000a00 */
[----:B-1----:R-:W-:-:S04]  /*6550*/  ISETP.NE.U32.AND P0, PT, R10, RZ, PT ;  /* 0x000000ff0a00720c */ /* 0x002fc80003f05070 */
[----:B------:R-:W-:Y:S02]  /*6560*/  ISETP.NE.AND.EX P0, PT, R11, RZ, PT, P0 ;  /* 0x000000ff0b00720c */ /* 0x000fe40003f05300 */
[----:B---3--:R-:W-:-:S05]  /*6570*/  I2FP.F32.U32 R3, R12 ;  /* 0x0000000c00037245 */ /* 0x008fca0000201000 */
[----:B------:R-:W-:-:S04]  /*6580*/  FMUL R3, R3, UR4 ;  /* 0x0000000403037c20 */ /* 0x000fc80008400000 */
[----:B------:R1:W3:Y:S02]  /*6590*/  F2I.U32.TRUNC.NTZ R20, R3 ;  /* 0x0000000300147305 */ /* 0x0002e4000020f000 */
[----:B----4-:R-:W-:Y:S05]  /*65a0*/  @!P0 BRA `(.L_x_193) ;  /* 0x0000000000288947 */ /* 0x010fea0003800000 */
[----:B-1----:R-:W1:Y:S02]  /*65b0*/  LDC R3, c[0x0][0x634] ;  /* 0x00018d00ff037b82 */ /* 0x002e640000000800 */
[----:B-1----:R-:W-:-:S05]  /*65c0*/  IADD3 R3, P0, R16, R3, RZ ;  /* 0x0000000310037210 */ /* 0x002fca0007f1e0ff */
        /* <DEDUP_REMOVED lines=8> */
.L_x_193:
[----:B------:R-:W4:Y:S01]  /*6650*/  LDC.64 R28, c[0x0][0x640] ;  /* 0x00019000ff1c7b82 */ /* 0x000f220000000a00 */
[-CC-:B0-----:R-:W-:Y:S01]  /*6660*/  SHF.R.U64 R22, R8, R0.reuse, R9.reuse ;  /* 0x0000000008167219 */ /* 0x181fe20000001209 */
[----:B---3--:R-:W-:Y:S01]  /*6670*/  IMAD.MOV R20, RZ, RZ, -R20 ;  /* 0x000000ffff147224 */ /* 0x008fe200078e0a14 */
[----:B------:R-:W-:Y:S01]  /*6680*/  SHF.R.U32.HI R0, RZ, R0, R9 ;  /* 0x00000000ff007219 */ /* 0x000fe20000011609 */
[----:B------:R-:W-:Y:S01]  /*6690*/  ULDC UR4, c[0x0][0x154] ;  /* 0x0000550000047ab9 */ /* 0x000fe20000000800 */
[----:B-1----:R-:W-:Y:S01]  /*66a0*/  IADD3 R3, P0, RZ, -R22, RZ ;  /* 0x80000016ff037210 */ /* 0x002fe20007f1e0ff */
[----:B------:R-:W-:Y:S02]  /*66b0*/  IMAD R21, R21, R20, R12 ;  /* 0x0000001415157224 */ /* 0x000fe400078e020c */
[----:B------:R-:W0:Y:S01]  /*66c0*/  LDC R6, c[0x0][0x618] ;  /* 0x00018600ff067b82 */ /* 0x000e220000000800 */
[----:B------:R-:W-:Y:S02]  /*66d0*/  IMAD.MOV.U32 R7, RZ, RZ, 0x1 ;  /* 0x00000001ff077424 */ /* 0x000fe400078e00ff */
[----:B------:R-:W-:-:S04]  /*66e0*/  IMAD.X R5, RZ, RZ, ~R0, P0 ;  /* 0x000000ffff057224 */ /* 0x000fc800000e0e00 */
[-C--:B------:R-:W-:Y:S01]  /*66f0*/  IMAD R0, R5, R14.reuse, RZ ;  /* 0x0000000e05007224 */ /* 0x080fe200078e02ff */
[----:B------:R-:W1:Y:S01]  /*6700*/  LDC R8, c[0x0][0x608] ;  /* 0x00018200ff087b82 */ /* 0x000e620000000800 */
[----:B------:R-:W-:-:S04]  /*6710*/  IMAD.WIDE.U32 R4, R3, R14, R16 ;  /* 0x0000000e03047225 */ /* 0x000fc800078e0010 */
[----:B------:R-:W-:Y:S01]  /*6720*/  IMAD R3, R3, R15, R0 ;  /* 0x0000000f03037224 */ /* 0x000fe200078e0200 */
[----:B------:R-:W-:Y:S02]  /*6730*/  I2FP.F32.U32 R0, R24 ;  /* 0x0000001800007245 */ /* 0x000fe40000201000 */
[----:B------:R-:W3:Y:S01]  /*6740*/  LDC R26, c[0x0][0x658] ;  /* 0x00019600ff1a7b82 */ /* 0x000ee20000000800 */
[----:B------:R-:W-:Y:S01]  /*6750*/  IMAD.IADD R3, R5, 0x1, R3 ;  /* 0x0000000105037824 */ /* 0x000fe200078e0203 */
[----:B----4-:R-:W-:Y:S01]  /*6760*/  ISETP.NE.U32.AND P0, PT, R28, RZ, PT ;  /* 0x000000ff1c00720c */ /* 0x010fe20003f05070 */
[----:B------:R-:W-:Y:S01]  /*6770*/  FMUL R0, R0, UR4 ;  /* 0x0000000400007c20 */ /* 0x000fe20008400000 */
[----:B------:R-:W-:Y:S02]  /*6780*/  IMAD.MOV.U32 R5, RZ, RZ, -0x1 ;  /* 0xffffffffff057424 */ /* 0x000fe400078e00ff */
[----:B------:R-:W-:Y:S01]  /*6790*/  ISETP.NE.AND.EX P0, PT, R29, RZ, PT, P0 ;  /* 0x000000ff1d00720c */ /* 0x000fe20003f05300 */
[----:B------:R4:W2:Y:S01]  /*67a0*/  F2I.U32.TRUNC.NTZ R13, R0 ;  /* 0x00000000000d7305 */ /* 0x0008a2000020f000 */
[----:B------:R-:W2:Y:S01]  /*67b0*/  LDC R15, c[0x0][0x148] ;  /* 0x00005200ff0f7b82 */ /* 0x000ea20000000800 */
[----:B0-----:R-:W-:-:S02]  /*67c0*/  SHF.R.U64 R12, R4, R6, R3 ;  /* 0x00000006040c7219 */ /* 0x001fc40000001203 */
[----:B------:R-:W-:-:S05]  /*67d0*/  SHF.R.U32.HI R3, RZ, R6, R3 ;  /* 0x00000006ff037219 */ /* 0x000fca0000011603 */
[----:B------:R-:W0:Y:S01]  /*67e0*/  LDC R20, c[0x0][0x600] ;  /* 0x00018000ff147b82 */ /* 0x000e220000000800 */
[-CC-:B-1----:R-:W-:Y:S02]  /*67f0*/  SHF.R.U64 R10, R12, R8.reuse, R3.reuse ;  /* 0x000000080c0a7219 */ /* 0x182fe40000001203 */
[----:B------:R-:W-:-:S05]  /*6800*/  SHF.R.U32.HI R3, RZ, R8, R3 ;  /* 0x00000008ff037219 */ /* 0x000fca0000011603 */
[----:B------:R-:W1:Y:S01]  /*6810*/  LDC R27, c[0x0][0x648] ;  /* 0x00019200ff1b7b82 */ /* 0x000e620000000800 */
[-C--:B---3--:R-:W-:Y:S02]  /*6820*/  SHF.L.U32 R4, R5, R26.reuse, RZ ;  /* 0x0000001a05047219 */ /* 0x088fe400000006ff */
[-CC-:B------:R-:W-:Y:S02]  /*6830*/  SHF.R.U64 R14, R10, R26.reuse, R3.reuse ;  /* 0x0000001a0a0e7219 */ /* 0x180fe40000001203 */
[----:B------:R-:W-:Y:S02]  /*6840*/  SHF.R.U32.HI R5, RZ, R26, R3 ;  /* 0x0000001aff057219 */ /* 0x000fe40000011603 */
[----:B------:R-:W-:Y:S01]  /*6850*/  LOP3.LUT R25, RZ, R4, RZ, 0x33, !PT ;  /* 0x00000004ff197212 */ /* 0x000fe200078e33ff */
[----:B------:R-:W3:Y:S01]  /*6860*/  LDC R30, c[0x0][0x638] ;  /* 0x00018e00ff1e7b82 */ /* 0x000ee20000000800 */
[----:B------:R-:W-:Y:S01]  /*6870*/  SHF.L.U32 R26, R7, R26, RZ ;  /* 0x0000001a071a7219 */ /* 0x000fe200000006ff */
[----:B------:R-:W-:-:S06]  /*6880*/  IMAD.MOV.U32 R4, RZ, RZ, R14 ;  /* 0x000000ffff047224 */ /* 0x000fcc00078e000e */
[----:B------:R-:W0:Y:S01]  /*6890*/  LDC R31, c[0x0][0x610] ;  /* 0x00018400ff1f7b82 */ /* 0x000e220000000800 */
[----:B----4-:R-:W-:Y:S05]  /*68a0*/  @!P0 BRA `(.L_x_194) ;  /* 0x0000000000288947 */ /* 0x010fea0003800000 */
[----:B------:R-:W4:Y:S02]  /*68b0*/  LDC R3, c[0x0][0x64c] ;  /* 0x00019300ff037b82 */ /* 0x000f240000000800 */
[----:B----4-:R-:W-:-:S05]  /*68c0*/  IADD3 R3, P0, R14, R3, RZ ;  /* 0x000000030e037210 */ /* 0x010fca0007f1e0ff */
        /* <DEDUP_REMOVED lines=8> */
.L_x_194:
[----:B------:R-:W-:Y:S01]  /*6950*/  ISETP.NE.AND P0, PT, R2, 0x1, PT ;  /* 0x000000010200780c */ /* 0x000fe20003f05270 */
[----:B0-----:R-:W-:Y:S01]  /*6960*/  VIADD R7, R20, 0xffffffff ;  /* 0xffffffff14077836 */ /* 0x001fe20000000000 */
[----:B-1----:R-:W-:Y:S01]  /*6970*/  SHF.R.U64 R0, R4, R27, R5 ;  /* 0x0000001b04007219 */ /* 0x002fe20000001205 */
[----:B--2---:R-:W-:Y:S01]  /*6980*/  IMAD.MOV R13, RZ, RZ, -R13 ;  /* 0x000000ffff0d7224 */ /* 0x004fe200078e0a0d */
[----:B------:R-:W-:Y:S01]  /*6990*/  LOP3.LUT R5, R10, R25, RZ, 0xc0, !PT ;  /* 0x000000190a057212 */ /* 0x000fe200078ec0ff */
[----:B------:R-:W-:Y:S01]  /*69a0*/  IMAD.MOV.U32 R4, RZ, RZ, 0x1 ;  /* 0x00000001ff047424 */ /* 0x000fe200078e00ff */
[----:B------:R-:W-:Y:S01]  /*69b0*/  LOP3.LUT R12, R12, R7, RZ, 0xc0, !PT ;  /* 0x000000070c0c7212 */ /* 0x000fe200078ec0ff */
[----:B------:R-:W-:Y:S02]  /*69c0*/  IMAD.MOV R3, RZ, RZ, -R0 ;  /* 0x000000ffff037224 */ /* 0x000fe400078e0a00 */
[----:B------:R-:W-:Y:S02]  /*69d0*/  IMAD R0, R26, R0, R5 ;  /* 0x000000001a007224 */ /* 0x000fe400078e0205 */
[----:B---3--:R-:W-:-:S02]  /*69e0*/  IMAD R3, R3, R30, R14 ;  /* 0x0000001e03037224 */ /* 0x008fc400078e020e */
[----:B------:R-:W-:Y:S02]  /*69f0*/  @P0 IMAD R21, R15, R13, R24 ;  /* 0x0000000d0f150224 */ /* 0x000fe400078e0218 */
[----:B------:R-:W-:Y:S01]  /*6a00*/  IMAD R5, R3, R20, R12 ;  /* 0x0000001403057224 */ /* 0x000fe200078e020c */
[----:B------:R-:W-:Y:S01]  /*6a10*/  PRMT R3, R4, 0x7610, R3 ;  /* 0x0000761004037816 */ /* 0x000fe20000000003 */
[----:B------:R-:W-:-:S05]  /*6a20*/  IMAD R0, R0, R31, R21 ;  /* 0x0000001f00007224 */ /* 0x000fca00078e0215 */
[----:B------:R-:W-:Y:S02]  /*6a30*/  SEL R107, R5, R0, !P0 ;  /* 0x00000000056b7207 */ /* 0x000fe40004000000 */
[----:B------:R-:W-:-:S07]  /*6a40*/  SEL R0, R0, R5, !P0 ;  /* 0x0000000500007207 */ /* 0x000fce0004000000 */
.L_x_192:
[----:B------:R-:W-:Y:S01]  /*6a50*/  LOP3.LUT P0, RZ, R3, 0xff, RZ, 0xc0, !PT ;  /* 0x000000ff03ff7812 */ /* 0x000fe2000780c0ff */
[----:B------:R-:W-:-:S12]  /*6a60*/  IMAD.MOV.U32 R106, RZ, RZ, R0 ;  /* 0x000000ffff6a7224 */ /* 0x000fd800078e0000 */
[----:B------:R-:W-:Y:S05]  /*6a70*/  @P0 BRA `(.L_x_195) ;  /* 0xffffffa400e80947 */ /* 0x000fea000383ffff */
[----:B------:R-:W-:Y:S05]  /*6a80*/  EXIT ;  /* 0x000000000000794d */ /* 0x000fea0003800000 */
.L_x_4:
[----:B0-----:R-:W-:Y:S01]  /*6a90*/  ULDC.64 UR4, c[0x0][0x650] ;  /* 0x0001940000047ab9 */ /* 0x001fe20000000a00 */
        /* <DEDUP_REMOVED lines=25> */
.L_x_197:
[--C-:B------:R-:W-:Y:S01]  /*6c30*/  SHF.R.U64 R12, R10, R14, R11.reuse ;  /* 0x0000000e0a0c7219 */ /* 0x100fe2000000120b */
[----:B------:R-:W0:Y:S01]  /*6c40*/  LDC R22, c[0x0][0x618] ;  /* 0x00018600ff167b82 */ /* 0x000e220000000800 */
[----:B------:R-:W-:Y:S01]  /*6c50*/  I2FP.F32.U32 R6, R4 ;  /* 0x0000000400067245 */ /* 0x000fe20000201000 */
[----:B------:R-:W-:Y:S01]  /*6c60*/  ULDC UR4, c[0x0][0x150] ;  /* 0x0000540000047ab9 */ /* 0x000fe20000000800 */
[----:B------:R-:W-:Y:S02]  /*6c70*/  SHF.R.U32.HI R5, RZ, R14, R11 ;  /* 0x0000000eff057219 */ /* 0x000fe4000001160b */
[----:B------:R-:W-:Y:S01]  /*6c80*/  IADD3 R9, P0, RZ, -R12, RZ ;  /* 0x8000000cff097210 */ /* 0x000fe20007f1e0ff */
[----:B------:R-:W-:Y:S01]  /*6c90*/  FMUL R11, R6, UR4 ;  /* 0x00000004060b7c20 */ /* 0x000fe20008400000 */
[----:B------:R-:W-:Y:S01]  /*6ca0*/  ULDC UR4, c[0x0][0x154] ;  /* 0x0000550000047ab9 */ /* 0x000fe20000000800 */
[----:B------:R-:W1:Y:S02]  /*6cb0*/  LDC.64 R24, c[0x0][0x640] ;  /* 0x00019000ff187b82 */ /* 0x000e640000000a00 */
[----:B------:R-:W-:-:S02]  /*6cc0*/  IMAD.X R5, RZ, RZ, ~R5, P0 ;  /* 0x000000ffff057224 */ /* 0x000fc400000e0e05 */
[----:B------:R-:W2:Y:S01]  /*6cd0*/  F2I.U32.TRUNC.NTZ R11, R11 ;  /* 0x0000000b000b7305 */ /* 0x000ea2000020f000 */
[----:B------:R-:W-:-:S03]  /*6ce0*/  IMAD.WIDE.U32 R6, R9, R20, R16 ;  /* 0x0000001409067225 */ /* 0x000fc600078e0010 */
[----:B------:R-:W3:Y:S01]  /*6cf0*/  LDC R13, c[0x0][0x144] ;  /* 0x00005100ff0d7b82 */ /* 0x000ee20000000800 */
[----:B------:R-:W-:-:S04]  /*6d00*/  IMAD R8, R5, R20, RZ ;  /* 0x0000001405087224 */ /* 0x000fc800078e02ff */
[----:B------:R-:W-:Y:S02]  /*6d10*/  IMAD R5, R9, R21, R8 ;  /* 0x0000001509057224 */ /* 0x000fe400078e0208 */
[----:B------:R-:W-:Y:S01]  /*6d20*/  IMAD.MOV.U32 R8, RZ, RZ, -0x1 ;  /* 0xffffffffff087424 */ /* 0x000fe200078e00ff */
[----:B------:R-:W4:Y:S01]  /*6d30*/  LDC R14, c[0x0][0x608] ;  /* 0x00018200ff0e7b82 */ /* 0x000f220000000800 */
[----:B------:R-:W-:Y:S01]  /*6d40*/  IMAD.IADD R5, R7, 0x1, R5 ;  /* 0x0000000107057824 */ /* 0x000fe200078e0205 */
[----:B------:R-:W-:-:S04]  /*6d50*/  I2FP.F32.U32 R7, R3 ;  /* 0x0000000300077245 */ /* 0x000fc80000201000 */
[-C--:B0-----:R-:W-:Y:S01]  /*6d60*/  SHF.R.U64 R10, R6, R22.reuse, R5 ;  /* 0x00000016060a7219 */ /* 0x081fe20000001205 */
[----:B--2---:R-:W-:Y:S01]  /*6d70*/  IMAD.MOV R6, RZ, RZ, -R11 ;  /* 0x000000ffff067224 */ /* 0x004fe200078e0a0b */
[----:B------:R-:W0:Y:S01]  /*6d80*/  LDC R9, c[0x0][0x658] ;  /* 0x00019600ff097b82 */ /* 0x000e220000000800 */
[----:B-1----:R-:W-:Y:S01]  /*6d90*/  ISETP.NE.U32.AND P0, PT, R24, RZ, PT ;  /* 0x000000ff1800720c */ /* 0x002fe20003f05070 */
[----:B------:R-:W-:Y:S01]  /*6da0*/  FMUL R7, R7, UR4 ;  /* 0x0000000407077c20 */ /* 0x000fe20008400000 */
[----:B------:R-:W-:Y:S02]  /*6db0*/  SHF.R.U32.HI R5, RZ, R22, R5 ;  /* 0x00000016ff057219 */ /* 0x000fe40000011605 */
[----:B------:R-:W-:-:S03]  /*6dc0*/  ISETP.NE.AND.EX P0, PT, R25, RZ, PT, P0 ;  /* 0x000000ff1900720c */ /* 0x000fc60003f05300 */
[----:B------:R-:W1:Y:S01]  /*6dd0*/  LDC R20, c[0x0][0x148] ;  /* 0x00005200ff147b82 */ /* 0x000e620000000800 */
[----:B---3--:R-:W-:Y:S02]  /*6de0*/  IMAD R23, R13, R6, R4 ;  /* 0x000000060d177224 */ /* 0x008fe400078e0204 */
[----:B------:R-:W-:-:S05]  /*6df0*/  IMAD.MOV.U32 R6, RZ, RZ, 0x1 ;  /* 0x00000001ff067424 */ /* 0x000fca00078e00ff */
[----:B------:R-:W2:Y:S01]  /*6e00*/  LDC R21, c[0x0][0x600] ;  /* 0x00018000ff157b82 */ /* 0x000ea20000000800 */
[-CC-:B----4-:R-:W-:Y:S02]  /*6e10*/  SHF.R.U64 R13, R10, R14.reuse, R5.reuse ;  /* 0x0000000e0a0d7219 */ /* 0x190fe40000001205 */
[----:B------:R-:W-:Y:S02]  /*6e20*/  SHF.R.U32.HI R4, RZ, R14, R5 ;  /* 0x0000000eff047219 */ /* 0x000fe40000011605 */
[----:B------:R3:W4:Y:S03]  /*6e30*/  F2I.U32.TRUNC.NTZ R14, R7 ;  /* 0x00000007000e7305 */ /* 0x000726000020f000 */
[----:B------:R-:W1:Y:S01]  /*6e40*/  LDC R26, c[0x0][0x648] ;  /* 0x00019200ff1a7b82 */ /* 0x000e620000000800 */
[-C--:B0-----:R-:W-:Y:S02]  /*6e50*/  SHF.R.U64 R15, R13, R9.reuse, R4 ;  /* 0x000000090d0f7219 */ /* 0x081fe40000001204 */
[----:B------:R-:W-:-:S02]  /*6e60*/  SHF.L.U32 R8, R8, R9, RZ ;  /* 0x0000000908087219 */ /* 0x000fc400000006ff */
[-C--:B------:R-:W-:Y:S01]  /*6e70*/  SHF.R.U32.HI R5, RZ, R9.reuse, R4 ;  /* 0x00000009ff057219 */ /* 0x080fe20000011604 */
[----:B------:R-:W-:Y:S01]  /*6e80*/  IMAD.MOV.U32 R4, RZ, RZ, R15 ;  /* 0x000000ffff047224 */ /* 0x000fe200078e000f */
[----:B------:R-:W-:Y:S01]  /*6e90*/  SHF.L.U32 R22, R6, R9, RZ ;  /* 0x0000000906167219 */ /* 0x000fe200000006ff */
[----:B------:R-:W0:Y:S01]  /*6ea0*/  LDC R27, c[0x0][0x638] ;  /* 0x00018e00ff1b7b82 */ /* 0x000e220000000800 */
[----:B------:R-:W-:-:S07]  /*6eb0*/  LOP3.LUT R28, RZ, R8, RZ, 0x33, !PT ;  /* 0x00000008ff1c7212 */ /* 0x000fce00078e33ff */
        /* <DEDUP_REMOVED lines=12> */
.L_x_198:
[----:B------:R-:W-:Y:S01]  /*6f80*/  ISETP.NE.AND P0, PT, R2, 0x1, PT ;  /* 0x000000010200780c */ /* 0x000fe20003f05270 */
[----:B--2---:R-:W-:Y:S01]  /*6f90*/  VIADD R7, R21, 0xffffffff ;  /* 0xffffffff15077836 */ /* 0x004fe20000000000 */
[----:B-1----:R-:W-:Y:S01]  /*6fa0*/  SHF.R.U64 R5, R4, R26, R5 ;  /* 0x0000001a04057219 */ /* 0x002fe20000001205 */
[----:B------:R-:W-:Y:S01]  /*6fb0*/  IMAD.MOV R14, RZ, RZ, -R14 ;  /* 0x000000ffff0e7224 */ /* 0x000fe200078e0a0e */
[----:B------:R-:W-:Y:S01]  /*6fc0*/  LOP3.LUT R4, R13, R28, RZ, 0xc0, !PT ;  /* 0x0000001c0d047212 */ /* 0x000fe200078ec0ff */
[----:B------:R-:W-:Y:S01]  /*6fd0*/  IMAD.MOV.U32 R8, RZ, RZ, R12 ;  /* 0x000000ffff087224 */ /* 0x000fe200078e000c */
[----:B------:R-:W-:Y:S01]  /*6fe0*/  LOP3.LUT R10, R10, R7, RZ, 0xc0, !PT ;  /* 0x000000070a0a7212 */ /* 0x000fe200078ec0ff */
[----:B------:R-:W-:Y:S02]  /*6ff0*/  IMAD.MOV R6, RZ, RZ, -R5 ;  /* 0x000000ffff067224 */ /* 0x000fe400078e0a05 */
[----:B------:R-:W-:-:S04]  /*7000*/  IMAD R4, R22, R5, R4 ;  /* 0x0000000516047224 */ /* 0x000fc800078e0204 */
[----:B------:R-:W-:Y:S02]  /*7010*/  @P0 IMAD R23, R20, R14, R3 ;  /* 0x0000000e14170224 */ /* 0x000fe400078e0203 */
[----:B0-----:R-:W-:Y:S02]  /*7020*/  IMAD R3, R6, R27, R15 ;  /* 0x0000001b06037224 */ /* 0x001fe400078e020f */
[----:B------:R-:W-:Y:S02]  /*7030*/  IMAD R7, R4, R29, R23 ;  /* 0x0000001d04077224 */ /* 0x000fe400078e0217 */
[----:B------:R-:W-:Y:S02]  /*7040*/  IMAD R4, R3, R21, R10 ;  /* 0x0000001503047224 */ /* 0x000fe400078e020a */
[----:B------:R-:W-:-:S03]  /*7050*/  IMAD.MOV.U32 R6, RZ, RZ, 0x1 ;  /* 0x00000001ff067424 */ /* 0x000fc600078e00ff */
[----:B------:R-:W-:Y:S02]  /*7060*/  SEL R9, R4, R7, !P0 ;  /* 0x0000000704097207 */ /* 0x000fe40004000000 */
[----:B------:R-:W-:-:S07]  /*7070*/  SEL R7, R7, R4, !P0 ;  /* 0x0000000407077207 */ /* 0x000fce0004000000 */
.L_x_196:
[----:B------:R-:W-:-:S08]  /*7080*/  NOP ;  /* 0x0000000000007918 */ /* 0x000fd00000000000 */
[----:B------:R-:W0:-:S00]  /*7090*/  USETMAXREG.DEALLOC.CTAPOOL 0x28 ;  /* 0x00000028000079c8 */ /* 0x000e0000080e0500 */
[----:B0-----:R-:W-:-:S13]  /*70a0*/  ISETP.NE.AND P0, PT, R0, RZ, PT ;  /* 0x000000ff0000720c */ /* 0x001fda0003f05270 */
[----:B------:R-:W-:Y:S05]  /*70b0*/  @P0 EXIT ;  /* 0x000000000000094d */ /* 0x000fea0003800000 */
[----:B------:R-:W-:Y:S01]  /*70c0*/  LOP3.LUT P0, RZ, R6, 0xff, RZ, 0xc0, !PT ;  /* 0x000000ff06ff7812 */ /* 0x000fe2000780c0ff */
[----:B------:R-:W-:Y:S02]  /*70d0*/  IMAD.MOV.U32 R0, RZ, RZ, 0x1 ;  /* 0x00000001ff007424 */ /* 0x000fe400078e00ff */
[----:B------:R-:W-:-:S10]  /*70e0*/  IMAD.MOV.U32 R12, RZ, RZ, RZ ;  /* 0x000000ffff0c7224 */ /* 0x000fd400078e00ff */
[----:B------:R-:W-:Y:S05]  /*70f0*/  @!P0 BRA `(.L_x_199) ;  /* 0x0000000c00308947 */ /* 0x000fea0003800000 */
[----:B------:R-:W0:Y:S01]  /*7100*/  LDC R0, c[0x0][0x28c] ;  /* 0x0000a300ff007b82 */ /* 0x000e220000000800 */
[----:B------:R-:W-:Y:S01]  /*7110*/  ULDC UR5, c[0x0][0x600] ;  /* 0x0001800000057ab9 */ /* 0x000fe20000000800 */
[----:B------:R-:W-:Y:S01]  /*7120*/  ULDC UR4, c[0x0][0xc] ;  /* 0x0000030000047ab9 */ /* 0x000fe20000000800 */
[----:B------:R-:W-:Y:S01]  /*7130*/  UIADD3 UR16, UR5, -0x1, URZ ;  /* 0xffffffff05107890 */ /* 0x000fe2000fffe03f */
[C---:B------:R-:W-:Y:S01]  /*7140*/  LOP3.LUT P2, RZ, R18.reuse, 0x7f, RZ, 0xc0, !PT ;  /* 0x0000007f12ff7812 */ /* 0x040fe2000784c0ff */
[----:B------:R-:W-:Y:S01]  /*7150*/  ULDC UR6, c[0x0][0x658] ;  /* 0x0001960000067ab9 */ /* 0x000fe20000000800 */
[----:B------:R-:W-:Y:S01]  /*7160*/  ULDC UR5, c[0x0][0x10] ;  /* 0x0000040000057ab9 */ /* 0x000fe20000000800 */
[----:B------:R-:W-:Y:S01]  /*7170*/  UMOV UR7, 0xffffffff ;  /* 0xffffffff00077882 */ /* 0x000fe20000000000 */
[----:B------:R-:W-:Y:S01]  /*7180*/  UMOV UR8, 0x1 ;  /* 0x0000000100087882 */ /* 0x000fe20000000000 */
[----:B------:R-:W-:Y:S01]  /*7190*/  UIMAD.WIDE.U32 UR4, UR4, UR5, URZ ;  /* 0x00000005040472a5 */ /* 0x000fe2000f8e003f */
[----:B------:R-:W-:Y:S01]  /*71a0*/  LOP3.LUT P0, RZ, R18, 0x1f, RZ, 0xc0, !PT ;  /* 0x0000001f12ff7812 */ /* 0x000fe2000780c0ff */
[----:B------:R-:W-:Y:S01]  /*71b0*/  USHF.L.U32 UR7, UR7, UR6, URZ ;  /* 0x0000000607077299 */ /* 0x000fe2000800063f */
[----:B------:R-:W-:Y:S01]  /*71c0*/  BSSY B0, `(.L_x_199) ;  /* 0x00000bf000007945 */ /* 0x000fe20003800000 */
[----:B------:R-:W-:Y:S01]  /*71d0*/  USHF.L.U32 UR18, UR8, UR6, URZ ;  /* 0x0000000608127299 */ /* 0x000fe2000800063f */
[----:B------:R-:W-:Y:S01]  /*71e0*/  IMAD.MOV.U32 R13, RZ, RZ, 0x1 ;  /* 0x00000001ff0d7424 */ /* 0x000fe200078e00ff */
[----:B------:R-:W-:Y:S01]  /*71f0*/  LOP3.LUT R11, R19, 0x2, RZ, 0xfc, !PT ;  /* 0x00000002130b7812 */ /* 0x000fe200078efcff */
[----:B------:R-:W-:Y:S01]  /*7200*/  ULDC UR6, c[0x0][0x14] ;  /* 0x0000050000067ab9 */ /* 0x000fe20000000800 */
[----:B------:R-:W-:Y:S01]  /*7210*/  PLOP3.LUT P0, PT, P0, P2, PT, 0x8a, 0x0 ;  /* 0x000000000000781c */ /* 0x000fe20000705172 */
[----:B------:R-:W-:Y:S01]  /*7220*/  UIMAD.WIDE.U32 UR20, UR4, UR6, URZ ;  /* 0x00000006041472a5 */ /* 0x000fe2000f8e003f */
[----:B------:R-:W-:Y:S01]  /*7230*/  IMAD.MOV.U32 R12, RZ, RZ, RZ ;  /* 0x000000ffff0c7224 */ /* 0x000fe200078e00ff */
[----:B------:R-:W-:-:S02]  /*7240*/  UIMAD UR13, UR5, UR6, URZ ;  /* 0x00000006050d72a4 */ /* 0x000fc4000f8e023f */
[----:B------:R-:W-:Y:S01]  /*7250*/  ULOP3.LUT UR17, URZ, UR7, URZ, 0x33, !UPT ;  /* 0x000000073f117292 */ /* 0x000fe2000f8e333f */
[----:B0-----:R-:W-:Y:S01]  /*7260*/  VIADD R0, R0, 0x1f ;  /* 0x0000001f00007836 */ /* 0x001fe20000000000 */
[----:B------:R-:W-:Y:S01]  /*7270*/  UIADD3 UR13, UR21, UR13, URZ ;  /* 0x0000000d150d7290 */ /* 0x000fe2000fffe03f */
[----:B------:R-:W-:-:S03]  /*7280*/  ULDC.64 UR22, c[0x0][0x198] ;  /* 0x0000660000167ab9 */ /* 0x000fc60000000a00 */
[----:B------:R-:W-:-:S04]  /*7290*/  SHF.R.S32.HI R3, RZ, 0x1f, R0 ;  /* 0x0000001fff037819 */ /* 0x000fc80000011400 */
[----:B------:R-:W-:Y:S01]  /*72a0*/  LEA.HI R3, R3, R0, RZ, 0x5 ;  /* 0x0000000003037211 */ /* 0x000fe200078f28ff */
[----:B------:R-:W-:-:S03]  /*72b0*/  IMAD.MOV.U32 R0, RZ, RZ, 0x1 ;  /* 0x00000001ff007424 */ /* 0x000fc600078e00ff */
[----:B------:R-:W-:-:S05]  /*72c0*/  SHF.R.S32.HI R3, RZ, 0x5, R3 ;  /* 0x00000005ff037819 */ /* 0x000fca0000011403 */
[----:B------:R-:W-:-:S07]  /*72d0*/  VIADD R10, R3, 0x1 ;  /* 0x00000001030a7836 */ /* 0x000fce0000000000 */
.L_x_211:
[----:B------:R-:W-:-:S03]  /*72e0*/  UMOV UR4, 0xffffffff ;  /* 0xffffffff00047882 */ /* 0x000fc60000000000 */
[----:B------:R-:W-:Y:S05]  /*72f0*/  BRA.DIV UR4, `(.L_x_200) ;  /* 0x0000001a04b47947 */ /* 0x000fea000b800000 */
[----:B------:R-:W-:-:S13]  /*7300*/  ELECT P6, URZ, PT ;  /* 0x00000000003f782f */ /* 0x000fda00038c0000 */
.L_x_244:
[----:B------:R-:W0:Y:S01]  /*7310*/  LDC R4, c[0x0][0x28c] ;  /* 0x0000a300ff047b82 */ /* 0x000e220000000800 */
[----:B------:R-:W-:Y:S01]  /*7320*/  BSSY B1, `(.L_x_201) ;  /* 0x0000037000017945 */ /* 0x000fe20003800000 */
[----:B0-----:R-:W-:-:S13]  /*7330*/  ISETP.LT.OR P6, PT, R4, 0x1, !P6 ;  /* 0x000000010400780c */ /* 0x001fda00077c1670 */
[----:B------:R-:W-:Y:S05]  /*7340*/  @P6 BRA `(.L_x_202) ;  /* 0x0000000000d06947 */ /* 0x000fea0003800000 */
[----:B------:R-:W-:Y:S02]  /*7350*/  IMAD R15, R9, 0x50, RZ ;  /* 0x00000050090f7824 */ /* 0x000fe400078e02ff */
[----:B------:R-:W-:Y:S02]  /*7360*/  IMAD R18, R7, 0xc0, RZ ;  /* 0x000000c007127824 */ /* 0x000fe400078e02ff */
[----:B------:R-:W-:Y:S02]  /*7370*/  IMAD.MOV.U32 R20, RZ, RZ, RZ ;  /* 0x000000ffff147224 */ /* 0x000fe400078e00ff */
[----:B------:R-:W-:Y:S02]  /*7380*/  IMAD.MOV.U32 R4, RZ, RZ, R10 ;  /* 0x000000ffff047224 */ /* 0x000fe400078e000a */
[----:B------:R-:W-:Y:S02]  /*7390*/  IMAD.MOV.U32 R5, RZ, RZ, R0 ;  /* 0x000000ffff057224 */ /* 0x000fe400078e0000 */
[----:B------:R-:W-:-:S07]  /*73a0*/  IMAD.MOV.U32 R6, RZ, RZ, R12 ;  /* 0x000000ffff067224 */ /* 0x000fce00078e000c */
.L_x_206:
[----:B------:R-:W0:Y:S01]  /*73b0*/  S2R R14, SR_CgaCtaId ;  /* 0x00000000000e7919 */ /* 0x000e220000008800 */
[----:B------:R-:W-:Y:S01]  /*73c0*/  MOV R7, 0x400 ;  /* 0x0000040000077802 */ /* 0x000fe20000000f00 */
[----:B------:R-:W1:Y:S03]  /*73d0*/  @!P2 LDC R9, c[0x0][0x500] ;  /* 0x00014000ff09ab82 */ /* 0x000e660000000800 */
[----:B0-----:R-:W-:Y:S02]  /*73e0*/  LEA R21, R14, R7, 0x18 ;  /* 0x000000070e157211 */ /* 0x001fe400078ec0ff */
[----:B------:R-:W-:-:S03]  /*73f0*/  SHF.L.U32 R7, R5, 0x1f, RZ ;  /* 0x0000001f05077819 */ /* 0x000fc600000006ff */
[----:B------:R-:W-:-:S04]  /*7400*/  IMAD R14, R6, 0x8, R21 ;  /* 0x00000008060e7824 */ /* 0x000fc800078e0215 */
[----:B------:R-:W0:Y:S02]  /*7410*/  SYNCS.PHASECHK.TRANS64.TRYWAIT P1, [R14+URZ+0xd0], R7 ;  /* 0x0000d0070e0075a7 */ /* 0x000e24000802017f */
[----:B01----:R-:W-:Y:S05]  /*7420*/  @!P1 BRA `(.L_x_203) ;  /* 0x0000001800889947 */ /* 0x003fea0003800000 */
.L_x_245:
[----:B0-----:R-:W-:Y:S01]  /*7430*/  PRMT R7, R11, 0x9910, RZ ;  /* 0x000099100b077816 */ /* 0x001fe200000000ff */
[----:B------:R0:W-:Y:S03]  /*7440*/  @!P2 SYNCS.ARRIVE.TRANS64 RZ, [R14+URZ], R9 ;  /* 0x000000090effa9a7 */ /* 0x0001e6000800003f */
[----:B------:R-:W-:-:S13]  /*7450*/  ISETP.NE.AND P1, PT, R7, 0x2, PT ;  /* 0x000000020700780c */ /* 0x000fda0003f25270 */
[----:B0-----:R-:W-:Y:S05]  /*7460*/  @P1 BRA `(.L_x_204) ;  /* 0x0000000000041947 */ /* 0x001fea0003800000 */
[----:B------:R-:W-:Y:S01]  /*7470*/  BPT.TRAP 0x1 ;  /* 0x000000040000795c */ /* 0x000fe20000300000 */
.L_x_204:
[----:B------:R-:W-:Y:S05]  /*7480*/  @P0 BRA `(.L_x_205) ;  /* 0x0000000000040947 */ /* 0x000fea0003800000 */
[----:B------:R-:W-:Y:S01]  /*7490*/  BPT.TRAP 0x1 ;  /* 0x000000040000795c */ /* 0x000fe20000300000 */
.L_x_205:
[--C-:B------:R-:W-:Y:S01]  /*74a0*/  IMAD R7, R6, 0x1800, R21.reuse ;  /* 0x0000180006077824 */ /* 0x100fe200078e0215 */
[----:B------:R-:W-:Y:S01]  /*74b0*/  R2UR UR9, R14 ;  /* 0x000000000e0972ca */ /* 0x000fe200000e0000 */
[----:B------:R-:W-:Y:S01]  /*74c0*/  IMAD R21, R6, 0xa00, R21 ;  /* 0x00000a0006157824 */ /* 0x000fe200078e0215 */
[----:B------:R-:W-:Y:S01]  /*74d0*/  UIADD3 UR4, UP0, UR22, 0xf0, URZ ;  /* 0x000000f016047890 */ /* 0x000fe2000ff1e03f */
[----:B------:R-:W-:Y:S01]  /*74e0*/  VIADD R4, R4, 0xffffffff ;  /* 0xffffffff04047836 */ /* 0x000fe20000000000 */
[----:B------:R-:W-:Y:S01]  /*74f0*/  R2UR UR5, R7 ;  /* 0x00000000070572ca */ /* 0x000fe200000e0000 */
[----:B------:R-:W-:Y:S01]  /*7500*/  UIADD3 UR24, UP1, UR22, 0x1f0, URZ ;  /* 0x000001f016187890 */ /* 0x000fe2000ff3e03f */
[----:B------:R-:W-:Y:S01]  /*7510*/  R2UR UR8, R21 ;  /* 0x00000000150872ca */ /* 0x000fe200000e0000 */
[----:B------:R-:W-:Y:S01]  /*7520*/  VIADD R6, R6, 0x1 ;  /* 0x0000000106067836 */ /* 0x000fe20000000000 */
[----:B------:R-:W-:Y:S01]  /*7530*/  R2UR UR11, R18 ;  /* 0x00000000120b72ca */ /* 0x000fe200000e0000 */
[----:B------:R-:W-:Y:S01]  /*7540*/  UIADD3.X UR25, URZ, UR23, URZ, UP1, !UPT ;  /* 0x000000173f197290 */ /* 0x000fe20008ffe43f */
[----:B------:R-:W-:Y:S01]  /*7550*/  R2UR UR10, R20 ;  /* 0x00000000140a72ca */ /* 0x000fe200000e0000 */
[----:B------:R-:W-:Y:S01]  /*7560*/  UMOV UR6, 0x0 ;  /* 0x0000000000067882 */ /* 0x000fe20000000000 */
[----:B------:R-:W-:Y:S01]  /*7570*/  R2UR UR12, R8 ;  /* 0x00000000080c72ca */ /* 0x000fe200000e0000 */
[----:B------:R-:W-:Y:S01]  /*7580*/  UMOV UR7, 0x10000000 ;  /* 0x1000000000077882 */ /* 0x000fe20000000000 */
[----:B------:R-:W-:Y:S01]  /*7590*/  R2UR UR19, R15 ;  /* 0x000000000f1372ca */ /* 0x000fe200000e0000 */
[----:B------:R-:W-:Y:S01]  /*75a0*/  VIADD R20, R20, 0x20 ;  /* 0x0000002014147836 */ /* 0x000fe20000000000 */
[----:B------:R-:W-:Y:S01]  /*75b0*/  ISETP.GT.AND P3, PT, R4, 0x1, PT ;  /* 0x000000010400780c */ /* 0x000fe20003f64270 */
[----:B------:R-:W-:Y:S01]  /*75c0*/  UIADD3 UR14, UR5, 0x280, URZ ;  /* 0x00000280050e7890 */ /* 0x000fe2000fffe03f */
[----:B------:R-:W-:Y:S01]  /*75d0*/  ISETP.NE.AND P1, PT, R6, 0x1a, PT ;  /* 0x0000001a0600780c */ /* 0x000fe20003f25270 */
[----:B------:R-:W-:-:S02]  /*75e0*/  UIADD3.X UR5, URZ, UR23, URZ, UP0, !UPT ;  /* 0x000000173f057290 */ /* 0x000fc400087fe43f */
[----:B------:R-:W-:Y:S01]  /*75f0*/  UIADD3 UR15, UR8, 0x27280, URZ ;  /* 0x00027280080f7890 */ /* 0x000fe2000fffe03f */
[----:B------:R-:W-:Y:S02]  /*7600*/  SEL R14, RZ, 0x1, P1 ;  /* 0x00000001ff0e7807 */ /* 0x000fe40000800000 */
[----:B------:R-:W-:Y:S01]  /*7610*/  UMOV UR8, UR14 ;  /* 0x0000000e00087c82 */ /* 0x000fe20008000000 */
[----:B------:R-:W-:Y:S02]  /*7620*/  SEL R6, R6, RZ, P1 ;  /* 0x000000ff06067207 */ /* 0x000fe40000800000 */
[----:B------:R-:W-:Y:S01]  /*7630*/  LOP3.LUT R5, R5, R14, RZ, 0x3c, !PT ;  /* 0x0000000e05057212 */ /* 0x000fe200078e3cff */
[----:B------:R0:W-:Y:S02]  /*7640*/  UTMALDG.3D [UR8], [UR4], desc[UR6] ;  /* 0x00000608040075b4 */ /* 0x0001e40008011000 */
[----:B0-----:R-:W-:Y:S01]  /*7650*/  UMOV UR8, UR15 ;  /* 0x0000000f00087c82 */ /* 0x001fe20008000000 */
[----:B------:R-:W-:-:S02]  /*7660*/  UMOV UR11, UR19 ;  /* 0x00000013000b7c82 */ /* 0x000fc40008000000 */
[----:B------:R0:W-:Y:S02]  /*7670*/  UTMALDG.3D [UR8], [UR24], desc[UR6] ;  /* 0x00000608180075b4 */ /* 0x0001e40008011000 */
[----:B0-----:R-:W-:Y:S05]  /*7680*/  @P3 BRA `(.L_x_206) ;  /* 0xfffffffc00483947 */ /* 0x001fea000383ffff */
.L_x_202:
[----:B------:R-:W-:Y:S05]  /*7690*/  BSYNC B1 ;  /* 0x0000000000017941 */ /* 0x000fea0003800000 */
.L_x_201:
[----:B------:R-:W-:Y:S01]  /*76a0*/  LOP3.LUT P3, RZ, R13, 0xff, RZ, 0xc0, !PT ;  /* 0x000000ff0dff7812 */ /* 0x000fe2000786c0ff */
[----:B------:R-:W-:Y:S01]  /*76b0*/  IMAD.IADD R12, R3, 0x1, R12 ;  /* 0x00000001030c7824 */ /* 0x000fe200078e020c */
[----:B------:R-:W-:Y:S01]  /*76c0*/  IADD3 R16, P4, R16, UR20, RZ ;  /* 0x0000001410107c10 */ /* 0x000fe2000ff9e0ff */
[----:B------:R-:W-:Y:S01]  /*76d0*/  ULDC.64 UR4, c[0x0][0x650] ;  /* 0x0001940000047ab9 */ /* 0x000fe20000000a00 */
[----:B------:R-:W-:Y:S01]  /*76e0*/  BSSY B1, `(.L_x_207) ;  /* 0x000006a000017945 */ /* 0x000fe20003800000 */
[----:B------:R-:W-:Y:S01]  /*76f0*/  IMAD.MOV.U32 R9, RZ, RZ, -0x1 ;  /* 0xffffffffff097424 */ /* 0x000fe200078e00ff */
[----:B------:R-:W-:Y:S01]  /*7700*/  ISETP.GT.U32.AND P1, PT, R12, 0x19, PT ;  /* 0x000000190c00780c */ /* 0x000fe20003f24070 */
[----:B------:R-:W-:Y:S01]  /*7710*/  IMAD.MOV.U32 R8, RZ, RZ, -0x1 ;  /* 0xffffffffff087424 */ /* 0x000fe200078e00ff */
[----:B------:R-:W-:Y:S02]  /*7720*/  IADD3.X R17, R17, UR13, RZ, P4, !PT ;  /* 0x0000000d11117c10 */ /* 0x000fe4000a7fe4ff */
[----:B------:R-:W-:-:S02]  /*7730*/  ISETP.LT.U32.AND P1, PT, R3, 0x1a, P1 ;  /* 0x0000001a0300780c */ /* 0x000fc40000f21070 */
[----:B------:R-:W-:Y:S01]  /*7740*/  PRMT R13, RZ, 0x7610, R13 ;  /* 0x00007610ff0d7816 */ /* 0x000fe2000000000d */
[----:B------:R-:W0:Y:S01]  /*7750*/  @P3 S2R R5, SR_CgaCtaId ;  /* 0x0000000000053919 */ /* 0x000e220000008800 */
[----:B------:R-:W-:-:S04]  /*7760*/  @P3 MOV R4, 0x400 ;  /* 0x0000040000043802 */ /* 0x000fc80000000f00 */
[----:B0-----:R-:W-:Y:S01]  /*7770*/  @P3 LEA R6, R5, R4, 0x18 ;  /* 0x0000000405063211 */ /* 0x001fe200078ec0ff */
[----:B------:R-:W-:-:S03]  /*7780*/  IMAD.WIDE.U32 R4, R12, 0x4ec4ec4f, RZ ;  /* 0x4ec4ec4f0c047825 */ /* 0x000fc600078e00ff */
[----:B------:R0:W-:Y:S01]  /*7790*/  @P3 SYNCS.ARRIVE.TRANS64.A1T0 RZ, [R6+URZ+0x1b8], RZ ;  /* 0x0001b8ff06ff39a7 */ /* 0x0001e2000810003f */
[----:B------:R-:W-:Y:S02]  /*77a0*/  ISETP.GE.U32.AND P3, PT, R3, 0x1a, PT ;  /* 0x0000001a0300780c */ /* 0x000fe40003f66070 */
[----:B------:R-:W-:Y:S02]  /*77b0*/  SHF.R.U32.HI R7, RZ, 0x3, R5 ;  /* 0x00000003ff077819 */ /* 0x000fe40000011605 */
[----:B------:R-:W-:Y:S02]  /*77c0*/  SEL R5, RZ, 0x1, !P1 ;  /* 0x00000001ff057807 */ /* 0x000fe40004800000 */
[----:B------:R-:W-:Y:S01]  /*77d0*/  ISETP.GE.U32.AND P1, PT, R16, UR4, PT ;  /* 0x0000000410007c0c */ /* 0x000fe2000bf26070 */
[----:B------:R-:W-:Y:S01]  /*77e0*/  IMAD R12, R7, -0x1a, R12 ;  /* 0xffffffe6070c7824 */ /* 0x000fe200078e020c */
[----:B------:R-:W-:Y:S02]  /*77f0*/  LOP3.LUT R0, R0, R5, RZ, 0x3c, !PT ;  /* 0x0000000500007212 */ /* 0x000fe400078e3cff */
[----:B------:R-:W-:-:S02]  /*7800*/  ISETP.GE.U32.AND.EX P1, PT, R17, UR5, PT, P1 ;  /* 0x0000000511007c0c */ /* 0x000fc4000bf26110 */
[----:B------:R-:W-:Y:S02]  /*7810*/  PRMT R4, RZ, 0x7610, R4 ;  /* 0x00007610ff047816 */ /* 0x000fe40000000004 */
[----:B------:R-:W-:Y:S01]  /*7820*/  @P3 LOP3.LUT R0, R0, 0x1, R7, 0x78, !PT ;  /* 0x0000000100003812 */ /* 0x000fe200078e7807 */
[----:B------:R-:W-:-:S08]  /*7830*/  IMAD.MOV.U32 R7, RZ, RZ, -0x1 ;  /* 0xffffffffff077424 */ /* 0x000fd000078e00ff */
[----:B0-----:R-:W-:Y:S05]  /*7840*/  @P1 BRA `(.L_x_208) ;  /* 0x00000004004c1947 */ /* 0x001fea0003800000 */
[----:B------:R-:W-:Y:S01]  /*7850*/  ULDC.64 UR4, c[0x0][0x628] ;  /* 0x00018a0000047ab9 */ /* 0x000fe20000000a00 */
[----:B------:R-:W0:Y:S01]  /*7860*/  S2R R15, SR_CTAID.X ;  /* 0x00000000000f7919 */ /* 0x000e220000002500 */
[----:B------:R-:W-:Y:S01]  /*7870*/  ISETP.NE.U32.AND P1, PT, RZ, UR4, PT ;  /* 0x00000004ff007c0c */ /* 0x000fe2000bf25070 */
[----:B------:R-:W-:Y:S01]  /*7880*/  ULDC UR7, c[0x0][0x630] ;  /* 0x00018c0000077ab9 */ /* 0x000fe20000000800 */
[----:B------:R-:W-:Y:S01]  /*7890*/  IMAD.MOV.U32 R4, RZ, RZ, R16 ;  /* 0x000000ffff047224 */ /* 0x000fe200078e0010 */
[----:B------:R-:W1:Y:S01]  /*78a0*/  S2R R14, SR_CTAID.Y ;  /* 0x00000000000e7919 */ /* 0x000e620000002600 */
[----:B------:R-:W-:Y:S01]  /*78b0*/  ISETP.NE.AND.EX P1, PT, RZ, UR5, PT, P1 ;  /* 0x00000005ff007c0c */ /* 0x000fe2000bf25310 */
[----:B------:R-:W-:-:S12]  /*78c0*/  IMAD.MOV.U32 R5, RZ, RZ, R17 ;  /* 0x000000ffff057224 */ /* 0x000fd800078e0011 */
[----:B------:R-:W-:Y:S05]  /*78d0*/  @!P1 BRA `(.L_x_209) ;  /* 0x0000000000289947 */ /* 0x000fea0003800000 */
[----:B------:R-:W-:Y:S02]  /*78e0*/  ULDC UR6, c[0x0][0x634] ;  /* 0x00018d0000067ab9 */ /* 0x000fe40000000800 */
[----:B------:R-:W-:-:S05]  /*78f0*/  IADD3 R9, P1, R16, UR6, RZ ;  /* 0x0000000610097c10 */ /* 0x000fca000ff3e0ff */
[----:B------:R-:W-:-:S04]  /*7900*/  IMAD.X R21, RZ, RZ, R17, P1 ;  /* 0x000000ffff157224 */ /* 0x000fc800008e0611 */
[----:B------:R-:W-:-:S04]  /*7910*/  IMAD.WIDE.U32 R6, R21, UR4, RZ ;  /* 0x0000000415067c25 */ /* 0x000fc8000f8e00ff */
[----:B------:R-:W-:-:S04]  /*7920*/  IMAD.WIDE.U32 R6, P1, R9, UR5, R6 ;  /* 0x0000000509067c25 */ /* 0x000fc8000f820006 */
[----:B------:R-:W-:-:S04]  /*7930*/  IMAD.WIDE.U32 R8, R9, UR4, RZ ;  /* 0x0000000409087c25 */ /* 0x000fc8000f8e00ff */
[----:B------:R-:W-:Y:S01]  /*7940*/  IMAD.X R5, RZ, RZ, RZ, P1 ;  /* 0x000000ffff057224 */ /* 0x000fe200008e06ff */
[----:B------:R-:W-:Y:S01]  /*7950*/  IADD3 RZ, P1, R9, R6, RZ ;  /* 0x0000000609ff7210 */ /* 0x000fe20007f3e0ff */
[----:B------:R-:W-:-:S04]  /*7960*/  IMAD.MOV.U32 R4, RZ, RZ, R7 ;  /* 0x000000ffff047224 */ /* 0x000fc800078e0007 */
[----:B------:R-:W-:-:S08]  /*7970*/  IMAD.WIDE.U32.X R4, R21, UR5, R4, P1 ;  /* 0x0000000515047c25 */ /* 0x000fd000088e0404 */
.L_x_209:
[--C-:B------:R-:W-:Y:S01]  /*7980*/  SHF.R.U64 R8, R4, UR7, R5.reuse ;  /* 0x0000000704087c19 */ /* 0x100fe20008001205 */
[----:B------:R-:W-:Y:S01]  /*7990*/  ULDC.64 UR4, c[0x0][0x620] ;  /* 0x0001880000047ab9 */ /* 0x000fe20000000a00 */
[----:B------:R-:W-:Y:S01]  /*79a0*/  SHF.R.U32.HI R4, RZ, UR7, R5 ;  /* 0x00000007ff047c19 */ /* 0x000fe20008011605 */
[----:B------:R-:W2:Y:S01]  /*79b0*/  LDC R24, c[0x0][0x144] ;  /* 0x00005100ff187b82 */ /* 0x000ea20000000800 */
[----:B------:R-:W-:Y:S01]  /*79c0*/  IADD3 R7, P1, RZ, -R8, RZ ;  /* 0x80000008ff077210 */ /* 0x000fe20007f3e0ff */
[----:B------:R-:W-:Y:S01]  /*79d0*/  ULDC.64 UR8, c[0x0][0x640] ;  /* 0x0001900000087ab9 */ /* 0x000fe20000000a00 */
[----:B0-----:R-:W-:Y:S01]  /*79e0*/  I2FP.F32.U32 R9, R15 ;  /* 0x0000000f00097245 */ /* 0x001fe20000201000 */
[----:B------:R-:W-:Y:S02]  /*79f0*/  ULDC UR6, c[0x0][0x608] ;  /* 0x0001820000067ab9 */ /* 0x000fe40000000800 */
[----:B------:R-:W-:Y:S01]  /*7a00*/  IMAD.X R4, RZ, RZ, ~R4, P1 ;  /* 0x000000ffff047224 */ /* 0x000fe200008e0e04 */
[----:B------:R-:W-:Y:S01]  /*7a10*/  ISETP.NE.U32.AND P1, PT, RZ, UR8, PT ;  /* 0x00000008ff007c0c */ /* 0x000fe2000bf25070 */
[----:B------:R-:W0:Y:S02]  /*7a20*/  LDC R21, c[0x0][0x148] ;  /* 0x00005200ff157b82 */ /* 0x000e240000000800 */
[----:B------:R-:W-:Y:S01]  /*7a30*/  IMAD R6, R4, UR4, RZ ;  /* 0x0000000404067c24 */ /* 0x000fe2000f8e02ff */
[----:B------:R-:W-:Y:S01]  /*7a40*/  ISETP.NE.AND.EX P1, PT, RZ, UR9, PT, P1 ;  /* 0x00000009ff007c0c */ /* 0x000fe2000bf25310 */
[----:B------:R-:W-:Y:S01]  /*7a50*/  IMAD.WIDE.U32 R4, R7, UR4, R16 ;  /* 0x0000000407047c25 */ /* 0x000fe2000f8e0010 */
[----:B------:R-:W-:-:S03]  /*7a60*/  ULDC UR4, c[0x0][0x150] ;  /* 0x0000540000047ab9 */ /* 0x000fc60000000800 */
[----:B------:R-:W-:Y:S02]  /*7a70*/  IMAD R7, R7, UR5, R6 ;  /* 0x0000000507077c24 */ /* 0x000fe4000f8e0206 */
[----:B------:R-:W-:Y:S01]  /*7a80*/  FMUL R6, R9, UR4 ;  /* 0x0000000409067c20 */ /* 0x000fe20008400000 */
[----:B------:R-:W-:Y:S01]  /*7a90*/  ULDC UR4, c[0x0][0x618] ;  /* 0x0001860000047ab9 */ /* 0x000fe20000000800 */
[----:B------:R-:W-:Y:S01]  /*7aa0*/  ULDC UR5, c[0x0][0x154] ;  /* 0x0000550000057ab9 */ /* 0x000fe20000000800 */
[----:B------:R-:W-:-:S03]  /*7ab0*/  IMAD.IADD R5, R5, 0x1, R7 ;  /* 0x0000000105057824 */ /* 0x000fc600078e0207 */
[----:B------:R-:W3:Y:S02]  /*7ac0*/  F2I.U32.TRUNC.NTZ R6, R6 ;  /* 0x0000000600067305 */ /* 0x000ee4000020f000 */
[----:B------:R-:W-:Y:S02]  /*7ad0*/  SHF.R.U64 R9, R4, UR4, R5 ;  /* 0x0000000404097c19 */ /* 0x000fe40008001205 */
[----:B-1----:R-:W-:-:S05]  /*7ae0*/  I2FP.F32.U32 R4, R14 ;  /* 0x0000000e00047245 */ /* 0x002fca0000201000 */
[----:B------:R-:W-:Y:S01]  /*7af0*/  FMUL R22, R4, UR5 ;  /* 0x0000000504167c20 */ /* 0x000fe20008400000 */
[----:B------:R-:W-:Y:S01]  /*7b00*/  SHF.R.U32.HI R4, RZ, UR4, R5 ;  /* 0x00000004ff047c19 */ /* 0x000fe20008011605 */
[----:B------:R-:W-:-:S03]  /*7b10*/  ULDC UR4, c[0x0][0x658] ;  /* 0x0001960000047ab9 */ /* 0x000fc60000000800 */
[--C-:B------:R-:W-:Y:S01]  /*7b20*/  SHF.R.U64 R20, R9, UR6, R4.reuse ;  /* 0x0000000609147c19 */ /* 0x100fe20008001204 */
[----:B------:R-:W1:Y:S01]  /*7b30*/  F2I.U32.TRUNC.NTZ R22, R22 ;  /* 0x0000001600167305 */ /* 0x000e62000020f000 */
[----:B------:R-:W-:Y:S01]  /*7b40*/  SHF.R.U32.HI R5, RZ, UR6, R4 ;  /* 0x00000006ff057c19 */ /* 0x000fe20008011604 */
[----:B---3--:R-:W-:-:S03]  /*7b50*/  IMAD.MOV R6, RZ, RZ, -R6 ;  /* 0x000000ffff067224 */ /* 0x008fc600078e0a06 */
[----:B------:R-:W-:Y:S01]  /*7b60*/  SHF.R.U64 R18, R20, UR4, R5 ;  /* 0x0000000414127c19 */ /* 0x000fe20008001205 */
[----:B--2---:R-:W-:Y:S01]  /*7b70*/  IMAD R15, R24, R6, R15 ;  /* 0x00000006180f7224 */ /* 0x004fe200078e020f */
[----:B------:R-:W-:-:S03]  /*7b80*/  SHF.R.U32.HI R23, RZ, UR4, R5 ;  /* 0x00000004ff177c19 */ /* 0x000fc60008011605 */
[----:B------:R-:W-:Y:S02]  /*7b90*/  IMAD.MOV.U32 R4, RZ, RZ, R18 ;  /* 0x000000ffff047224 */ /* 0x000fe400078e0012 */
[----:B------:R-:W-:Y:S01]  /*7ba0*/  IMAD.MOV.U32 R5, RZ, RZ, R23 ;  /* 0x000000ffff057224 */ /* 0x000fe200078e0017 */
[----:B-1----:R-:W-:Y:S06]  /*7bb0*/  @!P1 BRA `(.L_x_210) ;  /* 0x0000000000289947 */ /* 0x002fec0003800000 */
[----:B------:R-:W-:Y:S02]  /*7bc0*/  ULDC UR4, c[0x0][0x64c] ;  /* 0x0001930000047ab9 */ /* 0x000fe40000000800 */
[----:B------:R-:W-:-:S05]  /*7bd0*/  IADD3 R5, P1, R18, UR4, RZ ;  /* 0x0000000412057c10 */ /* 0x000fca000ff3e0ff */
[----:B------:R-:W-:-:S04]  /*7be0*/  IMAD.X R23, RZ, RZ, R23, P1 ;  /* 0x000000ffff177224 */ /* 0x000fc800008e0617 */
[----:B------:R-:W-:-:S04]  /*7bf0*/  IMAD.WIDE.U32 R6, R23, UR8, RZ ;  /* 0x0000000817067c25 */ /* 0x000fc8000f8e00ff */
[----:B------:R-:W-:-:S04]  /*7c00*/  IMAD.WIDE.U32 R6, P1, R5, UR9, R6 ;  /* 0x0000000905067c25 */ /* 0x000fc8000f820006 */
[----:B------:R-:W-:-:S04]  /*7c10*/  IMAD.WIDE.U32 R4, R5, UR8, RZ ;  /* 0x0000000805047c25 */ /* 0x000fc8000f8e00ff */
[----:B------:R-:W-:Y:S01]  /*7c20*/  IMAD.MOV.U32 R4, RZ, RZ, R7 ;  /* 0x000000ffff047224 */ /* 0x000fe200078e0007 */
[----:B------:R-:W-:Y:S01]  /*7c30*/  IADD3 RZ, P3, R5, R6, RZ ;  /* 0x0000000605ff7210 */ /* 0x000fe20007f7e0ff */
[----:B------:R-:W-:-:S04]  /*7c40*/  IMAD.X R5, RZ, RZ, RZ, P1 ;  /* 0x000000ffff057224 */ /* 0x000fc800008e06ff */
[----:B------:R-:W-:-:S08]  /*7c50*/  IMAD.WIDE.U32.X R4, R23, UR9, R4, P3 ;  /* 0x0000000917047c25 */ /* 0x000fd000098e0404 */
.L_x_210:
[----:B------:R-:W-:Y:S01]  /*7c60*/  ISETP.NE.AND P1, PT, R2, 0x1, PT ;  /* 0x000000010200780c */ /* 0x000fe20003f25270 */
[----:B------:R-:W-:Y:S01]  /*7c70*/  ULDC UR4, c[0x0][0x648] ;  /* 0x0001920000047ab9 */ /* 0x000fe20000000800 */
[----:B------:R-:W-:Y:S01]  /*7c80*/  LOP3.LUT R20, R20, UR17, RZ, 0xc0, !PT ;  /* 0x0000001114147c12 */ /* 0x000fe2000f8ec0ff */
[----:B------:R-:W-:Y:S01]  /*7c90*/  IMAD.MOV R22, RZ, RZ, -R22 ;  /* 0x000000ffff167224 */ /* 0x000fe200078e0a16 */
[----:B------:R-:W-:Y:S01]  /*7ca0*/  SHF.R.U64 R5, R4, UR4, R5 ;  /* 0x0000000404057c19 */ /* 0x000fe20008001205 */
[----:B------:R-:W-:Y:S01]  /*7cb0*/  ULDC UR4, c[0x0][0x638] ;  /* 0x00018e0000047ab9 */ /* 0x000fe20000000800 */
[----:B------:R-:W-:Y:S01]  /*7cc0*/  LOP3.LUT R9, R9, UR16, RZ, 0xc0, !PT ;  /* 0x0000001009097c12 */ /* 0x000fe2000f8ec0ff */
[----:B------:R-:W-:Y:S01]  /*7cd0*/  ULDC UR5, c[0x0][0x610] ;  /* 0x0001840000057ab9 */ /* 0x000fe20000000800 */
[----:B------:R-:W-:Y:S02]  /*7ce0*/  IMAD.MOV.U32 R4, RZ, RZ, 0x1 ;  /* 0x00000001ff047424 */ /* 0x000fe400078e00ff */
[----:B------:R-:W-:-:S02]  /*7cf0*/  IMAD.MOV R7, RZ, RZ, -R5 ;  /* 0x000000ffff077224 */ /* 0x000fc400078e0a05 */
[----:B------:R-:W-:Y:S02]  /*7d00*/  IMAD R20, R5, UR18, R20 ;  /* 0x0000001205147c24 */ /* 0x000fe4000f8e0214 */
[----:B0-----:R-:W-:Y:S02]  /*7d10*/  @P1 IMAD R15, R21, R22, R14 ;  /* 0x00000016150f1224 */ /* 0x001fe400078e020e */
[----:B------:R-:W-:Y:S01]  /*7d20*/  IMAD R18, R7, UR4, R18 ;  /* 0x0000000407127c24 */ /* 0x000fe2000f8e0212 */
[----:B------:R-:W-:Y:S01]  /*7d30*/  ULDC UR4, c[0x0][0x600] ;  /* 0x0001800000047ab9 */ /* 0x000fe20000000800 */
[----:B------:R-:W-:Y:S02]  /*7d40*/  IMAD R15, R20, UR5, R15 ;  /* 0x00000005140f7c24 */ /* 0x000fe4000f8e020f */
[----:B------:R-:W-:-:S05]  /*7d50*/  IMAD R18, R18, UR4, R9 ;  /* 0x0000000412127c24 */ /* 0x000fca000f8e0209 */
[----:B------:R-:W-:Y:S02]  /*7d60*/  SEL R9, R18, R15, !P1 ;  /* 0x0000000f12097207 */ /* 0x000fe40004800000 */
[----:B------:R-:W-:-:S07]  /*7d70*/  SEL R7, R15, R18, !P1 ;  /* 0x000000120f077207 */ /* 0x000fce0004800000 */
.L_x_208:
[----:B------:R-:W-:Y:S05]  /*7d80*/  BSYNC B1 ;  /* 0x0000000000017941 */ /* 0x000fea0003800000 */
.L_x_207:
[----:B------:R-:W-:-:S13]  /*7d90*/  LOP3.LUT P1, RZ, R4, 0xff, RZ, 0xc0, !PT ;  /* 0x000000ff04ff7812 */ /* 0x000fda000782c0ff */
[----:B------:R-:W-:Y:S05]  /*7da0*/  @P1 BRA `(.L_x_211) ;  /* 0xfffffff4004c1947 */ /* 0x000fea000383ffff */
[----:B------:R-:W-:Y:S05]  /*7db0*/  BSYNC B0 ;  /* 0x0000000000007941 */ /* 0x000fea0003800000 */
.L_x_199:
[----:B------:R-:W-:-:S03]  /*7dc0*/  UMOV UR4, 0xffffffff ;  /* 0xffffffff00047882 */ /* 0x000fc60000000000 */
[----:B------:R-:W-:Y:S05]  /*7dd0*/  BRA.DIV UR4, `(.L_x_212) ;  /* 0x0000001204307947 */ /* 0x000fea000b800000 */
[----:B------:R-:W-:-:S13]  /*7de0*/  ELECT P6, URZ, PT ;  /* 0x00000000003f782f */ /* 0x000fda00038c0000 */
.L_x_248:
[----:B------:R-:W-:Y:S04]  /*7df0*/  BSSY B0, `(.L_x_213) ;  /* 0x00000f1000007945 */ /* 0x000fe80003800000 */
[----:B------:R-:W-:Y:S05]  /*7e00*/  @!P6 BRA `(.L_x_214) ;  /* 0x0000000c00bce947 */ /* 0x000fea0003800000 */
[----:B------:R-:W-:-:S04]  /*7e10*/  LOP3.LUT R19, R19, 0x2, RZ, 0xfc, !PT ;  /* 0x0000000213137812 */ /* 0x000fc800078efcff */
[----:B------:R-:W-:-:S13]  /*7e20*/  ISETP.NE.AND P0, PT, R19, 0x3, PT ;  /* 0x000000031300780c */ /* 0x000fda0003f05270 */
[----:B------:R-:W-:Y:S05]  /*7e30*/  @!P0 BRA `(.L_x_215) ;  /* 0x0000000000048947 */ /* 0x000fea0003800000 */
[----:B------:R-:W-:Y:S01]  /*7e40*/  BPT.TRAP 0x1 ;  /* 0x000000040000795c */ /* 0x000fe20000300000 */
.L_x_215:
[----:B------:R-:W0:Y:S01]  /*7e50*/  S2R R3, SR_CgaCtaId ;  /* 0x0000000000037919 */ /* 0x000e220000008800 */
[----:B------:R-:W-:-:S04]  /*7e60*/  MOV R2, 0x400 ;  /* 0x0000040000027802 */ /* 0x000fc80000000f00 */
[----:B0-----:R-:W-:Y:S02]  /*7e70*/  LEA R3, R3, R2, 0x18 ;  /* 0x0000000203037211 */ /* 0x001fe400078ec0ff */
[----:B------:R-:W-:-:S03]  /*7e80*/  SHF.L.U32 R2, R0, 0x1f, RZ ;  /* 0x0000001f00027819 */ /* 0x000fc600000006ff */
[----:B------:R-:W-:-:S04]  /*7e90*/  VIADD R3, R3, 0xd0 ;  /* 0x000000d003037836 */ /* 0x000fc80000000000 */
[C---:B------:R-:W-:Y:S02]  /*7ea0*/  IMAD R7, R12.reuse, 0x8, R3 ;  /* 0x000000080c077824 */ /* 0x040fe400078e0203 */
[----:B------:R-:W-:Y:S02]  /*7eb0*/  VIADD R12, R12, 0x1 ;  /* 0x000000010c0c7836 */ /* 0x000fe40000000000 */
[----:B------:R-:W0:Y:S03]  /*7ec0*/  SYNCS.PHASECHK.TRANS64.TRYWAIT P0, [R7+URZ], R2 ;  /* 0x00000002070075a7 */ /* 0x000e26000800017f */
[----:B------:R-:W-:-:S04]  /*7ed0*/  ISETP.NE.AND P1, PT, R12, 0x1a, PT ;  /* 0x0000001a0c00780c */ /* 0x000fc80003f25270 */
[----:B------:R-:W-:Y:S02]  /*7ee0*/  SEL R5, RZ, 0x1, P1 ;  /* 0x00000001ff057807 */ /* 0x000fe40000800000 */
[----:B------:R-:W-:Y:S02]  /*7ef0*/  SEL R12, R12, RZ, P1 ;  /* 0x000000ff0c0c7207 */ /* 0x000fe40000800000 */
[----:B------:R-:W-:-:S03]  /*7f00*/  LOP3.LUT R5, R0, R5, RZ, 0x3c, !PT ;  /* 0x0000000500057212 */ /* 0x000fc600078e3cff */
[----:B------:R-:W-:Y:S01]  /*7f10*/  IMAD R9, R12, 0x8, R3 ;  /* 0x000000080c097824 */ /* 0x000fe200078e0203 */
[----:B------:R-:W-:Y:S01]  /*7f20*/  SHF.L.U32 R4, R5, 0x1f, RZ ;  /* 0x0000001f05047819 */ /* 0x000fe200000006ff */
[----:B0-----:R-:W-:Y:S06]  /*7f30*/  @!P0 BRA `(.L_x_216) ;  /* 0x0000000c00f88947 */ /* 0x001fec0003800000 */
.L_x_249:
[----:B------:R-:W1:Y:S01]  /*7f40*/  SYNCS.PHASECHK.TRANS64.TRYWAIT P0, [R9+URZ], R4 ;  /* 0x00000004090075a7 */ /* 0x000e62000800017f */
[----:B------:R-:W-:-:S05]  /*7f50*/  VIADD R0, R12, 0x1 ;  /* 0x000000010c007836 */ /* 0x000fca0000000000 */
[----:B------:R-:W-:-:S04]  /*7f60*/  ISETP.NE.AND P1, PT, R0, 0x1a, PT ;  /* 0x0000001a0000780c */ /* 0x000fc80003f25270 */
[----:B0-----:R-:W-:Y:S02]  /*7f70*/  SEL R2, RZ, 0x1, P1 ;  /* 0x00000001ff027807 */ /* 0x001fe40000800000 */
[----:B------:R-:W-:Y:S02]  /*7f80*/  SEL R0, R0, RZ, P1 ;  /* 0x000000ff00007207 */ /* 0x000fe40000800000 */
[----:B------:R-:W-:-:S03]  /*7f90*/  LOP3.LUT R7, R5, R2, RZ, 0x3c, !PT ;  /* 0x0000000205077212 */ /* 0x000fc600078e3cff */
[----:B------:R-:W-:Y:S01]  /*7fa0*/  IMAD R6, R0, 0x8, R3 ;  /* 0x0000000800067824 */ /* 0x000fe200078e0203 */
[----:B------:R-:W-:Y:S01]  /*7fb0*/  SHF.L.U32 R5, R7, 0x1f, RZ ;  /* 0x0000001f07057819 */ /* 0x000fe200000006ff */
[----:B-1----:R-:W-:Y:S06]  /*7fc0*/  @!P0 BRA `(.L_x_217) ;  /* 0x0000000c00e88947 */ /* 0x002fec0003800000 */
.L_x_250:
[----:B------:R-:W1:Y:S01]  /*7fd0*/  SYNCS.PHASECHK.TRANS64.TRYWAIT P0, [R6+URZ], R5 ;  /* 0x00000005060075a7 */ /* 0x000e62000800017f */
[----:B------:R-:W-:-:S05]  /*7fe0*/  VIADD R0, R0, 0x1 ;  /* 0x0000000100007836 */ /* 0x000fca0000000000 */
[----:B------:R-:W-:-:S04]  /*7ff0*/  ISETP.NE.AND P1, PT, R0, 0x1a, PT ;  /* 0x0000001a0000780c */ /* 0x000fc80003f25270 */
[----:B------:R-:W-:Y:S02]  /*8000*/  SEL R2, RZ, 0x1, P1 ;  /* 0x00000001ff027807 */ /* 0x000fe40000800000 */
[----:B------:R-:W-:Y:S02]  /*8010*/  SEL R0, R0, RZ, P1 ;  /* 0x000000ff00007207 */ /* 0x000fe40000800000 */
[----:B------:R-:W-:-:S03]  /*8020*/  LOP3.LUT R7, R7, R2, RZ, 0x3c, !PT ;  /* 0x0000000207077212 */ /* 0x000fc600078e3cff */
[----:B0-----:R-:W-:Y:S01]  /*8030*/  IMAD R9, R0, 0x8, R3 ;  /* 0x0000000800097824 */ /* 0x001fe200078e0203 */
[----:B------:R-:W-:Y:S01]  /*8040*/  SHF.L.U32 R4, R7, 0x1f, RZ ;  /* 0x0000001f07047819 */ /* 0x000fe200000006ff */
[----:B-1----:R-:W-:Y:S06]  /*8050*/  @!P0 BRA `(.L_x_218) ;  /* 0x0000000c00d88947 */ /* 0x002fec0003800000 */
.L_x_251:
        /* <DEDUP_REMOVED lines=9> */
.L_x_252:
        /* <DEDUP_REMOVED lines=9> */
.L_x_253:
        /* <DEDUP_REMOVED lines=9> */
.L_x_254:
        /* <DEDUP_REMOVED lines=9> */
.L_x_255:
        /* <DEDUP_REMOVED lines=9> */
.L_x_256:
        /* <DEDUP_REMOVED lines=9> */
.L_x_257:
        /* <DEDUP_REMOVED lines=9> */
.L_x_258:
        /* <DEDUP_REMOVED lines=9> */
.L_x_259:
        /* <DEDUP_REMOVED lines=9> */
.L_x_260:
        /* <DEDUP_REMOVED lines=9> */
.L_x_261:
        /* <DEDUP_REMOVED lines=9> */
.L_x_262:
        /* <DEDUP_REMOVED lines=9> */
.L_x_263:
        /* <DEDUP_REMOVED lines=9> */
.L_x_264:
        /* <DEDUP_REMOVED lines=9> */
.L_x_265:
        /* <DEDUP_REMOVED lines=9> */
.L_x_266:
        /* <DEDUP_REMOVED lines=9> */
.L_x_267:
        /* <DEDUP_REMOVED lines=9> */
.L_x_268:
        /* <DEDUP_REMOVED lines=9> */
.L_x_269:
        /* <DEDUP_REMOVED lines=9> */
.L_x_270:
        /* <DEDUP_REMOVED lines=9> */
.L_x_271:
        /* <DEDUP_REMOVED lines=9> */
.L_x_272:
[----:B------:R-:W1:Y:S01]  /*8c30*/  SYNCS.PHASECHK.TRANS64.TRYWAIT P0, [R6+URZ], R5 ;  /* 0x00000005060075a7 */ /* 0x000e62000800017f */
[----:B------:R-:W-:-:S05]  /*8c40*/  VIADD R0, R0, 0x1 ;  /* 0x0000000100007836 */ /* 0x000fca0000000000 */
[----:B------:R-:W-:-:S04]  /*8c50*/  ISETP.NE.AND P1, PT, R0, 0x1a, PT ;  /* 0x0000001a0000780c */ /* 0x000fc80003f25270 */
[----:B------:R-:W-:Y:S02]  /*8c60*/  SEL R2, RZ, 0x1, P1 ;  /* 0x00000001ff027807 */ /* 0x000fe40000800000 */
[----:B------:R-:W-:Y:S02]  /*8c70*/  SEL R0, R0, RZ, P1 ;  /* 0x000000ff00007207 */ /* 0x000fe40000800000 */
[----:B------:R-:W-:Y:S01]  /*8c80*/  LOP3.LUT R2, R7, R2, RZ, 0x3c, !PT ;  /* 0x0000000207027212 */ /* 0x000fe200078e3cff */
[----:B-1----:R-:W-:Y:S06]  /*8c90*/  @!P0 BRA `(.L_x_240) ;  /* 0x0000000800808947 */ /* 0x002fec0003800000 */
.L_x_273:
[----:B------:R-:W-:Y:S01]  /*8ca0*/  IMAD R3, R0, 0x8, R3 ;  /* 0x0000000800037824 */ /* 0x000fe200078e0203 */
[----:B------:R-:W-:-:S07]  /*8cb0*/  SHF.L.U32 R0, R2, 0x1f, RZ ;  /* 0x0000001f02007819 */ /* 0x000fce00000006ff */
.L_x_241:
[----:B--2---:R2:W3:Y:S02]  /*8cc0*/  SYNCS.PHASECHK.TRANS64.TRYWAIT P0, [R3+URZ], R0 ;  /* 0x00000000030075a7 */ /* 0x0044e4000800017f */
[----:B---3--:R-:W-:Y:S05]  /*8cd0*/  @!P0 NANOSLEEP.SYNCS 0x989680 ;  /* 0x009896800000895d */ /* 0x008fea0003900000 */
[----:B------:R-:W3:Y:S02]  /*8ce0*/  @!P0 SYNCS.PHASECHK.TRANS64 P0, [R3+URZ], R0 ;  /* 0x00000000030085a7 */ /* 0x000ee4000800007f */
[----:B---3--:R-:W-:Y:S05]  /*8cf0*/  @!P0 BRA `(.L_x_241) ;  /* 0xfffffffc00f08947 */ /* 0x008fea000383ffff */
.L_x_214:
[----:B------:R-:W-:Y:S05]  /*8d00*/  BSYNC B0 ;  /* 0x0000000000007941 */ /* 0x000fea0003800000 */
.L_x_213:
[----:B------:R-:W-:Y:S05]  /*8d10*/  EXIT ;  /* 0x000000000000794d */ /* 0x000fea0003800000 */
.L_x_18:
[----:B----4-:R4:W0:Y:S02]  /*8d20*/  SYNCS.PHASECHK.TRANS64.TRYWAIT P1, [R3+URZ], R0 ;  /* 0x00000000030075a7 */ /* 0x010824000802017f */
[----:B0-----:R-:W-:Y:S05]  /*8d30*/  @!P1 NANOSLEEP.SYNCS 0x989680 ;  /* 0x009896800000995d */ /* 0x001fea0003900000 */
[----:B------:R-:W0:Y:S02]  /*8d40*/  @!P1 SYNCS.PHASECHK.TRANS64 P1, [R3+URZ], R0 ;  /* 0x00000000030095a7 */ /* 0x000e24000802007f */
[----:B0-----:R-:W-:Y:S05]  /*8d50*/  @!P1 BRA `(.L_x_18) ;  /* 0xfffffffc00f09947 */ /* 0x001fea000383ffff */
[----:B------:R-:W-:Y:S05]  /*8d60*/  BRA `(.L_x_17) ;  /* 0xffffff8400ec7947 */ /* 0x000fea000383ffff */
.L_x_23:
[----:B-1----:R-:W-:-:S04]  /*8d70*/  IMAD.U32 R4, RZ, RZ, UR7 ;  /* 0x00000007ff047e24 */ /* 0x002fc8000f8e00ff */
[----:B------:R1:W3:Y:S03]  /*8d80*/  SYNCS.PHASECHK.TRANS64.TRYWAIT P1, [R4+URZ], R3 ;  /* 0x00000003040075a7 */ /* 0x0002e6000802017f */
[----:B---3--:R-:W-:Y:S05]  /*8d90*/  @!P1 NANOSLEEP.SYNCS 0x989680 ;  /* 0x009896800000995d */ /* 0x008fea0003900000 */
[----:B------:R-:W3:Y:S02]  /*8da0*/  @!P1 SYNCS.PHASECHK.TRANS64 P1, [R4+URZ], R3 ;  /* 0x00000003040095a7 */ /* 0x000ee4000802007f */
[----:B---3--:R-:W-:Y:S05]  /*8db0*/  @!P1 BRA `(.L_x_23) ;  /* 0xfffffffc00ec9947 */ /* 0x008fea000383ffff */
[----:B------:R-:W-:Y:S05]  /*8dc0*/  BRA `(.L_x_22) ;  /* 0xffffff8c00447947 */ /* 0x000fea000383ffff */
.L_x_200:
[----:B------:R-:W-:Y:S01]  /*8dd0*/  BSSY B1, `(.L_x_242) ;  /* 0x0000006000017945 */ /* 0x000fe20003800000 */
[----:B------:R-:W-:-:S07]  /*8de0*/  IMAD.MOV.U32 R15, RZ, RZ, -0x1 ;  /* 0xffffffffff0f7424 */ /* 0x000fce00078e00ff */
[----:B------:R-:W-:Y:S05]  /*8df0*/  WARPSYNC.COLLECTIVE R15, `(.L_x_243) ;  /* 0x000000000f0c7348 */ /* 0x000fea0003c00000 */
[----:B------:R-:W-:Y:S02]  /*8e00*/  ELECT P6, UR62, PT ;  /* 0x00000000003e782f */ /* 0x000fe400038c0000 */
[----:B------:R-:W-:Y:S01]  /*8e10*/  MOV R14, UR62 ;  /* 0x0000003e000e7c02 */ /* 0x000fe20008000f00 */
[----:B------:R-:W-:Y:S10]  /*8e20*/  ENDCOLLECTIVE ;  /* 0x000000000000791b */ /* 0x000ff40003800000 */
.L_x_243:
[----:B------:R-:W-:Y:S05]  /*8e30*/  BSYNC B1 ;  /* 0x0000000000017941 */ /* 0x000fea0003800000 */
.L_x_242:
[----:B------:R-:W-:Y:S05]  /*8e40*/  BRA `(.L_x_244) ;  /* 0xffffffe400307947 */ /* 0x000fea000383ffff */
.L_x_203:
[----:B0-----:R0:W1:Y:S02]  /*8e50*/  SYNCS.PHASECHK.TRANS64.TRYWAIT P1, [R14+URZ+0xd0], R7 ;  /* 0x0000d0070e0075a7 */ /* 0x001064000802017f */
[----:B-1----:R-:W-:Y:S05]  /*8e60*/  @!P1 NANOSLEEP.SYNCS 0x989680 ;  /* 0x009896800000995d */ /* 0x002fea0003900000 */
[----:B------:R-:W1:Y:S02]  /*8e70*/  @!P1 SYNCS.PHASECHK.TRANS64 P1, [R14+URZ+0xd0], R7 ;  /* 0x0000d0070e0095a7 */ /* 0x000e64000802007f */
[----:B-1----:R-:W-:Y:S05]  /*8e80*/  @!P1 BRA `(.L_x_203) ;  /* 0xfffffffc00f09947 */ /* 0x002fea000383ffff */
[----:B------:R-:W-:Y:S05]  /*8e90*/  BRA `(.L_x_245) ;  /* 0xffffffe400647947 */ /* 0x000fea000383ffff */
.L_x_212:
[----:B------:R-:W-:Y:S01]  /*8ea0*/  BSSY B0, `(.L_x_246) ;  /* 0x0000006000007945 */ /* 0x000fe20003800000 */
[----:B------:R-:W-:-:S07]  /*8eb0*/  IMAD.MOV.U32 R15, RZ, RZ, -0x1 ;  /* 0xffffffffff0f7424 */ /* 0x000fce00078e00ff */
[----:B------:R-:W-:Y:S05]  /*8ec0*/  WARPSYNC.COLLECTIVE R15, `(.L_x_247) ;  /* 0x000000000f0c7348 */ /* 0x000fea0003c00000 */
[----:B------:R-:W-:Y:S02]  /*8ed0*/  ELECT P6, UR62, PT ;  /* 0x00000000003e782f */ /* 0x000fe400038c0000 */
[----:B------:R-:W-:Y:S01]  /*8ee0*/  MOV R14, UR62 ;  /* 0x0000003e000e7c02 */ /* 0x000fe20008000f00 */
[----:B------:R-:W-:Y:S10]  /*8ef0*/  ENDCOLLECTIVE ;  /* 0x000000000000791b */ /* 0x000ff40003800000 */
.L_x_247:
[----:B------:R-:W-:Y:S05]  /*8f00*/  BSYNC B0 ;  /* 0x0000000000007941 */ /* 0x000fea0003800000 */
.L_x_246:
[----:B------:R-:W-:Y:S05]  /*8f10*/  BRA `(.L_x_248) ;  /* 0xffffffec00b47947 */ /* 0x000fea000383ffff */
.L_x_216:
[----:B0-----:R0:W1:Y:S02]  /*8f20*/  SYNCS.PHASECHK.TRANS64.TRYWAIT P0, [R7+URZ], R2 ;  /* 0x00000002070075a7 */ /* 0x001064000800017f */
[----:B-1----:R-:W-:Y:S05]  /*8f30*/  @!P0 NANOSLEEP.SYNCS 0x989680 ;  /* 0x009896800000895d */ /* 0x002fea0003900000 */
[----:B------:R-:W1:Y:S02]  /*8f40*/  @!P0 SYNCS.PHASECHK.TRANS64 P0, [R7+URZ], R2 ;  /* 0x00000002070085a7 */ /* 0x000e64000800007f */
[----:B-1----:R-:W-:Y:S05]  /*8f50*/  @!P0 BRA `(.L_x_216) ;  /* 0xfffffffc00f08947 */ /* 0x002fea000383ffff */
[----:B------:R-:W-:Y:S05]  /*8f60*/  BRA `(.L_x_249) ;  /* 0xffffffec00f47947 */ /* 0x000fea000383ffff */
.L_x_217:
[----:B0-----:R0:W1:Y:S02]  /*8f70*/  SYNCS.PHASECHK.TRANS64.TRYWAIT P0, [R9+URZ], R4 ;  /* 0x00000004090075a7 */ /* 0x001064000800017f */
[----:B-1----:R-:W-:Y:S05]  /*8f80*/  @!P0 NANOSLEEP.SYNCS 0x989680 ;  /* 0x009896800000895d */ /* 0x002fea0003900000 */
[----:B------:R-:W1:Y:S02]  /*8f90*/  @!P0 SYNCS.PHASECHK.TRANS64 P0, [R9+URZ], R4 ;  /* 0x00000004090085a7 */ /* 0x000e64000800007f */
[----:B-1----:R-:W-:Y:S05]  /*8fa0*/  @!P0 BRA `(.L_x_217) ;  /* 0xfffffffc00f08947 */ /* 0x002fea000383ffff */
[----:B------:R-:W-:Y:S05]  /*8fb0*/  BRA `(.L_x_250) ;  /* 0xfffffff000047947 */ /* 0x000fea000383ffff */
.L_x_218:
[----:B0-----:R0:W1:Y:S02]  /*8fc0*/  SYNCS.PHASECHK.TRANS64.TRYWAIT P0, [R6+URZ], R5 ;  /* 0x00000005060075a7 */ /* 0x001064000800017f */
[----:B-1----:R-:W-:Y:S05]  /*8fd0*/  @!P0 NANOSLEEP.SYNCS 0x989680 ;  /* 0x009896800000895d */ /* 0x002fea0003900000 */
[----:B------:R-:W1:Y:S02]  /*8fe0*/  @!P0 SYNCS.PHASECHK.TRANS64 P0, [R6+URZ], R5 ;  /* 0x00000005060085a7 */ /* 0x000e64000800007f */
[----:B-1----:R-:W-:Y:S05]  /*8ff0*/  @!P0 BRA `(.L_x_218) ;  /* 0xfffffffc00f08947 */ /* 0x002fea000383ffff */
[----:B------:R-:W-:Y:S05]  /*9000*/  BRA `(.L_x_251) ;  /* 0xfffffff000147947 */ /* 0x000fea000383ffff */
.L_x_219:
[----:B0-----:R0:W1:Y:S02]  /*9010*/  SYNCS.PHASECHK.TRANS64.TRYWAIT P0, [R9+URZ], R4 ;  /* 0x00000004090075a7 */ /* 0x001064000800017f */
[----:B-1----:R-:W-:Y:S05]  /*9020*/  @!P0 NANOSLEEP.SYNCS 0x989680 ;  /* 0x009896800000895d */ /* 0x002fea0003900000 */
[----:B------:R-:W1:Y:S02]  /*9030*/  @!P0 SYNCS.PHASECHK.TRANS64 P0, [R9+URZ], R4 ;  /* 0x00000004090085a7 */ /* 0x000e64000800007f */
[----:B-1----:R-:W-:Y:S05]  /*9040*/  @!P0 BRA `(.L_x_219) ;  /* 0xfffffffc00f08947 */ /* 0x002fea000383ffff */
[----:B------:R-:W-:Y:S05]  /*9050*/  BRA `(.L_x_252) ;  /* 0xfffffff000247947 */ /* 0x000fea000383ffff */
.L_x_220:
[----:B0-----:R0:W1:Y:S02]  /*9060*/  SYNCS.PHASECHK.TRANS64.TRYWAIT P0, [R6+URZ], R5 ;  /* 0x00000005060075a7 */ /* 0x001064000800017f */
[----:B-1----:R-:W-:Y:S05]  /*9070*/  @!P0 NANOSLEEP.SYNCS 0x989680 ;  /* 0x009896800000895d */ /* 0x002fea0003900000 */
[----:B------:R-:W1:Y:S02]  /*9080*/  @!P0 SYNCS.PHASECHK.TRANS64 P0, [R6+URZ], R5 ;  /* 0x00000005060085a7 */ /* 0x000e64000800007f */
[----:B-1----:R-:W-:Y:S05]  /*9090*/  @!P0 BRA `(.L_x_220) ;  /* 0xfffffffc00f08947 */ /* 0x002fea000383ffff */
[----:B------:R-:W-:Y:S05]  /*90a0*/  BRA `(.L_x_253) ;  /* 0xfffffff000347947 */ /* 0x000fea000383ffff */
.L_x_221:
[----:B0-----:R0:W1:Y:S02]  /*90b0*/  SYNCS.PHASECHK.TRANS64.TRYWAIT P0, [R9+URZ], R4 ;  /* 0x00000004090075a7 */ /* 0x001064000800017f */
[----:B-1----:R-:W-:Y:S05]  /*90c0*/  @!P0 NANOSLEEP.SYNCS 0x989680 ;  /* 0x009896800000895d */ /* 0x002fea0003900000 */
[----:B------:R-:W1:Y:S02]  /*90d0*/  @!P0 SYNCS.PHASECHK.TRANS64 P0, [R9+URZ], R4 ;  /* 0x00000004090085a7 */ /* 0x000e64000800007f */
[----:B-1----:R-:W-:Y:S05]  /*90e0*/  @!P0 BRA `(.L_x_221) ;  /* 0xfffffffc00f08947 */ /* 0x002fea000383ffff */
[----:B------:R-:W-:Y:S05]  /*90f0*/  BRA `(.L_x_254) ;  /* 0xfffffff000447947 */ /* 0x000fea000383ffff */
.L_x_222:
[----:B0-----:R0:W1:Y:S02]  /*9100*/  SYNCS.PHASECHK.TRANS64.TRYWAIT P0, [R6+URZ], R5 ;  /* 0x00000005060075a7 */ /* 0x001064000800017f */
[----:B-1----:R-:W-:Y:S05]  /*9110*/  @!P0 NANOSLEEP.SYNCS 0x989680 ;  /* 0x009896800000895d */ /* 0x002fea0003900000 */
[----:B------:R-:W1:Y:S02]  /*9120*/  @!P0 SYNCS.PHASECHK.TRANS64 P0, [R6+URZ], R5 ;  /* 0x00000005060085a7 */ /* 0x000e64000800007f */
[----:B-1----:R-:W-:Y:S05]  /*9130*/  @!P0 BRA `(.L_x_222) ;  /* 0xfffffffc00f08947 */ /* 0x002fea000383ffff */
[----:B------:R-:W-:Y:S05]  /*9140*/  BRA `(.L_x_255) ;  /* 0xfffffff000547947 */ /* 0x000fea000383ffff */
.L_x_223:
[----:B0-----:R0:W1:Y:S02]  /*9150*/  SYNCS.PHASECHK.TRANS64.TRYWAIT P0, [R9+URZ], R4 ;  /* 0x00000004090075a7 */ /* 0x001064000800017f */
[----:B-1----:R-:W-:Y:S05]  /*9160*/  @!P0 NANOSLEEP.SYNCS 0x989680 ;  /* 0x009896800000895d */ /* 0x002fea0003900000 */
[----:B------:R-:W1:Y:S02]  /*9170*/  @!P0 SYNCS.PHASECHK.TRANS64 P0, [R9+URZ], R4 ;  /* 0x00000004090085a7 */ /* 0x000e64000800007f */
[----:B-1----:R-:W-:Y:S05]  /*9180*/  @!P0 BRA `(.L_x_223) ;  /* 0xfffffffc00f08947 */ /* 0x002fea000383ffff */
[----:B------:R-:W-:Y:S05]  /*9190*/  BRA `(.L_x_256) ;  /* 0xfffffff000647947 */ /* 0x000fea000383ffff */
.L_x_224:
[----:B0-----:R0:W1:Y:S02]  /*91a0*/  SYNCS.PHASECHK.TRANS64.TRYWAIT P0, [R6+URZ], R5 ;  /* 0x00000005060075a7 */ /* 0x001064000800017f */
[----:B-1----:R-:W-:Y:S05]  /*91b0*/  @!P0 NANOSLEEP.SYNCS 0x989680 ;  /* 0x009896800000895d */ /* 0x002fea0003900000 */
[----:B------:R-:W1:Y:S02]  /*91c0*/  @!P0 SYNCS.PHASECHK.TRANS64 P0, [R6+URZ], R5 ;  /* 0x00000005060085a7 */ /* 0x000e64000800007f */
[----:B-1----:R-:W-:Y:S05]  /*91d0*/  @!P0 BRA `(.L_x_224) ;  /* 0xfffffffc00f08947 */ /* 0x002fea000383ffff */
[----:B------:R-:W-:Y:S05]  /*91e0*/  BRA `(.L_x_257) ;  /* 0xfffffff000747947 */ /* 0x000fea000383ffff */
.L_x_225:
[----:B0-----:R0:W1:Y:S02]  /*91f0*/  SYNCS.PHASECHK.TRANS64.TRYWAIT P0, [R9+URZ], R4 ;  /* 0x00000004090075a7 */ /* 0x001064000800017f */
[----:B-1----:R-:W-:Y:S05]  /*9200*/  @!P0 NANOSLEEP.SYNCS 0x989680 ;  /* 0x009896800000895d */ /* 0x002fea0003900000 */
[----:B------:R-:W1:Y:S02]  /*9210*/  @!P0 SYNCS.PHASECHK.TRANS64 P0, [R9+URZ], R4 ;  /* 0x00000004090085a7 */ /* 0x000e64000800007f */
[----:B-1----:R-:W-:Y:S05]  /*9220*/  @!P0 BRA `(.L_x_225) ;  /* 0xfffffffc00f08947 */ /* 0x002fea000383ffff */
[----:B------:R-:W-:Y:S05]  /*9230*/  BRA `(.L_x_258) ;  /* 0xfffffff000847947 */ /* 0x000fea000383ffff */
.L_x_226:
[----:B0-----:R0:W1:Y:S02]  /*9240*/  SYNCS.PHASECHK.TRANS64.TRYWAIT P0, [R6+URZ], R5 ;  /* 0x00000005060075a7 */ /* 0x001064000800017f */
[----:B-1----:R-:W-:Y:S05]  /*9250*/  @!P0 NANOSLEEP.SYNCS 0x989680 ;  /* 0x009896800000895d */ /* 0x002fea0003900000 */
[----:B------:R-:W1:Y:S02]  /*9260*/  @!P0 SYNCS.PHASECHK.TRANS64 P0, [R6+URZ], R5 ;  /* 0x00000005060085a7 */ /* 0x000e64000800007f */
[----:B-1----:R-:W-:Y:S05]  /*9270*/  @!P0 BRA `(.L_x_226) ;  /* 0xfffffffc00f08947 */ /* 0x002fea000383ffff */
[----:B------:R-:W-:Y:S05]  /*9280*/  BRA `(.L_x_259) ;  /* 0xfffffff000947947 */ /* 0x000fea000383ffff */
.L_x_227:
[----:B0-----:R0:W1:Y:S02]  /*9290*/  SYNCS.PHASECHK.TRANS64.TRYWAIT P0, [R9+URZ], R4 ;  /* 0x00000004090075a7 */ /* 0x001064000800017f */
[----:B-1----:R-:W-:Y:S05]  /*92a0*/  @!P0 NANOSLEEP.SYNCS 0x989680 ;  /* 0x009896800000895d */ /* 0x002fea0003900000 */
[----:B------:R-:W1:Y:S02]  /*92b0*/  @!P0 SYNCS.PHASECHK.TRANS64 P0, [R9+URZ], R4 ;  /* 0x00000004090085a7 */ /* 0x000e64000800007f */
[----:B-1----:R-:W-:Y:S05]  /*92c0*/  @!P0 BRA `(.L_x_227) ;  /* 0xfffffffc00f08947 */ /* 0x002fea000383ffff */
[----:B------:R-:W-:Y:S05]  /*92d0*/  BRA `(.L_x_260) ;  /* 0xfffffff000a47947 */ /* 0x000fea000383ffff */
.L_x_228:
[----:B0-----:R0:W1:Y:S02]  /*92e0*/  SYNCS.PHASECHK.TRANS64.TRYWAIT P0, [R6+URZ], R5 ;  /* 0x00000005060075a7 */ /* 0x001064000800017f */
[----:B-1----:R-:W-:Y:S05]  /*92f0*/  @!P0 NANOSLEEP.SYNCS 0x989680 ;  /* 0x009896800000895d */ /* 0x002fea0003900000 */
[----:B------:R-:W1:Y:S02]  /*9300*/  @!P0 SYNCS.PHASECHK.TRANS64 P0, [R6+URZ], R5 ;  /* 0x00000005060085a7 */ /* 0x000e64000800007f */
[----:B-1----:R-:W-:Y:S05]  /*9310*/  @!P0 BRA `(.L_x_228) ;  /* 0xfffffffc00f08947 */ /* 0x002fea000383ffff */
[----:B------:R-:W-:Y:S05]  /*9320*/  BRA `(.L_x_261) ;  /* 0xfffffff000b47947 */ /* 0x000fea000383ffff */
.L_x_229:
[----:B0-----:R0:W1:Y:S02]  /*9330*/  SYNCS.PHASECHK.TRANS64.TRYWAIT P0, [R9+URZ], R4 ;  /* 0x00000004090075a7 */ /* 0x001064000800017f */
[----:B-1----:R-:W-:Y:S05]  /*9340*/  @!P0 NANOSLEEP.SYNCS 0x989680 ;  /* 0x009896800000895d */ /* 0x002fea0003900000 */
[----:B------:R-:W1:Y:S02]  /*9350*/  @!P0 SYNCS.PHASECHK.TRANS64 P0, [R9+URZ], R4 ;  /* 0x00000004090085a7 */ /* 0x000e64000800007f */
[----:B-1----:R-:W-:Y:S05]  /*9360*/  @!P0 BRA `(.L_x_229) ;  /* 0xfffffffc00f08947 */ /* 0x002fea000383ffff */
[----:B------:R-:W-:Y:S05]  /*9370*/  BRA `(.L_x_262) ;  /* 0xfffffff000c47947 */ /* 0x000fea000383ffff */
.L_x_230:
[----:B0-----:R0:W1:Y:S02]  /*9380*/  SYNCS.PHASECHK.TRANS64.TRYWAIT P0, [R6+URZ], R5 ;  /* 0x00000005060075a7 */ /* 0x001064000800017f */
[----:B-1----:R-:W-:Y:S05]  /*9390*/  @!P0 NANOSLEEP.SYNCS 0x989680 ;  /* 0x009896800000895d */ /* 0x002fea0003900000 */
[----:B------:R-:W1:Y:S02]  /*93a0*/  @!P0 SYNCS.PHASECHK.TRANS64 P0, [R6+URZ], R5 ;  /* 0x00000005060085a7 */ /* 0x000e64000800007f */
[----:B-1----:R-:W-:Y:S05]  /*93b0*/  @!P0 BRA `(.L_x_230) ;  /* 0xfffffffc00f08947 */ /* 0x002fea000383ffff */
[----:B------:R-:W-:Y:S05]  /*93c0*/  BRA `(.L_x_263) ;  /* 0xfffffff000d47947 */ /* 0x000fea000383ffff */
.L_x_231:
[----:B0-----:R0:W1:Y:S02]  /*93d0*/  SYNCS.PHASECHK.TRANS64.TRYWAIT P0, [R9+URZ], R4 ;  /* 0x00000004090075a7 */ /* 0x001064000800017f */
[----:B-1----:R-:W-:Y:S05]  /*93e0*/  @!P0 NANOSLEEP.SYNCS 0x989680 ;  /* 0x009896800000895d */ /* 0x002fea0003900000 */
[----:B------:R-:W1:Y:S02]  /*93f0*/  @!P0 SYNCS.PHASECHK.TRANS64 P0, [R9+URZ], R4 ;  /* 0x00000004090085a7 */ /* 0x000e64000800007f */
[----:B-1----:R-:W-:Y:S05]  /*9400*/  @!P0 BRA `(.L_x_231) ;  /* 0xfffffffc00f08947 */ /* 0x002fea000383ffff */
[----:B------:R-:W-:Y:S05]  /*9410*/  BRA `(.L_x_264) ;  /* 0xfffffff000e47947 */ /* 0x000fea000383ffff */
.L_x_232:
[----:B0-----:R0:W1:Y:S02]  /*9420*/  SYNCS.PHASECHK.TRANS64.TRYWAIT P0, [R6+URZ], R5 ;  /* 0x00000005060075a7 */ /* 0x001064000800017f */
[----:B-1----:R-:W-:Y:S05]  /*9430*/  @!P0 NANOSLEEP.SYNCS 0x989680 ;  /* 0x009896800000895d */ /* 0x002fea0003900000 */
[----:B------:R-:W1:Y:S02]  /*9440*/  @!P0 SYNCS.PHASECHK.TRANS64 P0, [R6+URZ], R5 ;  /* 0x00000005060085a7 */ /* 0x000e64000800007f */
[----:B-1----:R-:W-:Y:S05]  /*9450*/  @!P0 BRA `(.L_x_232) ;  /* 0xfffffffc00f08947 */ /* 0x002fea000383ffff */
[----:B------:R-:W-:Y:S05]  /*9460*/  BRA `(.L_x_265) ;  /* 0xfffffff000f47947 */ /* 0x000fea000383ffff */
.L_x_233:
[----:B0-----:R0:W1:Y:S02]  /*9470*/  SYNCS.PHASECHK.TRANS64.TRYWAIT P0, [R9+URZ], R4 ;  /* 0x00000004090075a7 */ /* 0x001064000800017f */
[----:B-1----:R-:W-:Y:S05]  /*9480*/  @!P0 NANOSLEEP.SYNCS 0x989680 ;  /* 0x009896800000895d */ /* 0x002fea0003900000 */
[----:B------:R-:W1:Y:S02]  /*9490*/  @!P0 SYNCS.PHASECHK.TRANS64 P0, [R9+URZ], R4 ;  /* 0x00000004090085a7 */ /* 0x000e64000800007f */
[----:B-1----:R-:W-:Y:S05]  /*94a0*/  @!P0 BRA `(.L_x_233) ;  /* 0xfffffffc00f08947 */ /* 0x002fea000383ffff */
[----:B------:R-:W-:Y:S05]  /*94b0*/  BRA `(.L_x_266) ;  /* 0xfffffff400047947 */ /* 0x000fea000383ffff */
.L_x_234:
[----:B0-----:R0:W1:Y:S02]  /*94c0*/  SYNCS.PHASECHK.TRANS64.TRYWAIT P0, [R6+URZ], R5 ;  /* 0x00000005060075a7 */ /* 0x001064000800017f */
[----:B-1----:R-:W-:Y:S05]  /*94d0*/  @!P0 NANOSLEEP.SYNCS 0x989680 ;  /* 0x009896800000895d */ /* 0x002fea0003900000 */
[----:B------:R-:W1:Y:S02]  /*94e0*/  @!P0 SYNCS.PHASECHK.TRANS64 P0, [R6+URZ], R5 ;  /* 0x00000005060085a7 */ /* 0x000e64000800007f */
[----:B-1----:R-:W-:Y:S05]  /*94f0*/  @!P0 BRA `(.L_x_234) ;  /* 0xfffffffc00f08947 */ /* 0x002fea000383ffff */
[----:B------:R-:W-:Y:S05]  /*9500*/  BRA `(.L_x_267) ;  /* 0xfffffff400147947 */ /* 0x000fea000383ffff */
.L_x_235:
[----:B0-----:R0:W1:Y:S02]  /*9510*/  SYNCS.PHASECHK.TRANS64.TRYWAIT P0, [R9+URZ], R4 ;  /* 0x00000004090075a7 */ /* 0x001064000800017f */
[----:B-1----:R-:W-:Y:S05]  /*9520*/  @!P0 NANOSLEEP.SYNCS 0x989680 ;  /* 0x009896800000895d */ /* 0x002fea0003900000 */
[----:B------:R-:W1:Y:S02]  /*9530*/  @!P0 SYNCS.PHASECHK.TRANS64 P0, [R9+URZ], R4 ;  /* 0x00000004090085a7 */ /* 0x000e64000800007f */
[----:B-1----:R-:W-:Y:S05]  /*9540*/  @!P0 BRA `(.L_x_235) ;  /* 0xfffffffc00f08947 */ /* 0x002fea000383ffff */
[----:B------:R-:W-:Y:S05]  /*9550*/  BRA `(.L_x_268) ;  /* 0xfffffff400247947 */ /* 0x000fea000383ffff */
.L_x_236:
[----:B0-----:R0:W1:Y:S02]  /*9560*/  SYNCS.PHASECHK.TRANS64.TRYWAIT P0, [R6+URZ], R5 ;  /* 0x00000005060075a7 */ /* 0x001064000800017f */
[----:B-1----:R-:W-:Y:S05]  /*9570*/  @!P0 NANOSLEEP.SYNCS 0x989680 ;  /* 0x009896800000895d */ /* 0x002fea0003900000 */
[----:B------:R-:W1:Y:S02]  /*9580*/  @!P0 SYNCS.PHASECHK.TRANS64 P0, [R6+URZ], R5 ;  /* 0x00000005060085a7 */ /* 0x000e64000800007f */
[----:B-1----:R-:W-:Y:S05]  /*9590*/  @!P0 BRA `(.L_x_236) ;  /* 0xfffffffc00f08947 */ /* 0x002fea000383ffff */
[----:B------:R-:W-:Y:S05]  /*95a0*/  BRA `(.L_x_269) ;  /* 0xfffffff400347947 */ /* 0x000fea000383ffff */
.L_x_237:
[----:B0-----:R0:W1:Y:S02]  /*95b0*/  SYNCS.PHASECHK.TRANS64.TRYWAIT P0, [R9+URZ], R4 ;  /* 0x00000004090075a7 */ /* 0x001064000800017f */
[----:B-1----:R-:W-:Y:S05]  /*95c0*/  @!P0 NANOSLEEP.SYNCS 0x989680 ;  /* 0x009896800000895d */ /* 0x002fea0003900000 */
[----:B------:R-:W1:Y:S02]  /*95d0*/  @!P0 SYNCS.PHASECHK.TRANS64 P0, [R9+URZ], R4 ;  /* 0x00000004090085a7 */ /* 0x000e64000800007f */
[----:B-1----:R-:W-:Y:S05]  /*95e0*/  @!P0 BRA `(.L_x_237) ;  /* 0xfffffffc00f08947 */ /* 0x002fea000383ffff */
[----:B------:R-:W-:Y:S05]  /*95f0*/  BRA `(.L_x_270) ;  /* 0xfffffff400447947 */ /* 0x000fea000383ffff */
.L_x_238:
[----:B0-----:R0:W1:Y:S02]  /*9600*/  SYNCS.PHASECHK.TRANS64.TRYWAIT P0, [R6+URZ], R5 ;  /* 0x00000005060075a7 */ /* 0x001064000800017f */
[----:B-1----:R-:W-:Y:S05]  /*9610*/  @!P0 NANOSLEEP.SYNCS 0x989680 ;  /* 0x009896800000895d */ /* 0x002fea0003900000 */
[----:B------:R-:W1:Y:S02]  /*9620*/  @!P0 SYNCS.PHASECHK.TRANS64 P0, [R6+URZ], R5 ;  /* 0x00000005060085a7 */ /* 0x000e64000800007f */
[----:B-1----:R-:W-:Y:S05]  /*9630*/  @!P0 BRA `(.L_x_238) ;  /* 0xfffffffc00f08947 */ /* 0x002fea000383ffff */
[----:B------:R-:W-:Y:S05]  /*9640*/  BRA `(.L_x_271) ;  /* 0xfffffff400547947 */ /* 0x000fea000383ffff */
.L_x_239:
[----:B0-----:R0:W1:Y:S02]  /*9650*/  SYNCS.PHASECHK.TRANS64.TRYWAIT P0, [R9+URZ], R4 ;  /* 0x00000004090075a7 */ /* 0x001064000800017f */
[----:B-1----:R-:W-:Y:S05]  /*9660*/  @!P0 NANOSLEEP.SYNCS 0x989680 ;  /* 0x009896800000895d */ /* 0x002fea0003900000 */
[----:B------:R-:W1:Y:S02]  /*9670*/  @!P0 SYNCS.PHASECHK.TRANS64 P0, [R9+URZ], R4 ;  /* 0x00000004090085a7 */ /* 0x000e64000800007f */
[----:B-1----:R-:W-:Y:S05]  /*9680*/  @!P0 BRA `(.L_x_239) ;  /* 0xfffffffc00f08947 */ /* 0x002fea000383ffff */
[----:B------:R-:W-:Y:S05]  /*9690*/  BRA `(.L_x_272) ;  /* 0xfffffff400647947 */ /* 0x000fea000383ffff */
.L_x_240:
[----:B-1----:R1:W2:Y:S02]  /*96a0*/  SYNCS.PHASECHK.TRANS64.TRYWAIT P0, [R6+URZ], R5 ;  /* 0x00000005060075a7 */ /* 0x0022a4000800017f */
[----:B--2---:R-:W-:Y:S05]  /*96b0*/  @!P0 NANOSLEEP.SYNCS 0x989680 ;  /* 0x009896800000895d */ /* 0x004fea0003900000 */
[----:B------:R-:W2:Y:S02]  /*96c0*/  @!P0 SYNCS.PHASECHK.TRANS64 P0, [R6+URZ], R5 ;  /* 0x00000005060085a7 */ /* 0x000ea4000800007f */
[----:B--2---:R-:W-:Y:S05]  /*96d0*/  @!P0 BRA `(.L_x_240) ;  /* 0xfffffffc00f08947 */ /* 0x004fea000383ffff */
[----:B------:R-:W-:Y:S05]  /*96e0*/  BRA `(.L_x_273) ;  /* 0xfffffff4006c7947 */ /* 0x000fea000383ffff */
.L_x_274:
[----:B------:R-:W-:-:S00]  /*96f0*/  BRA `(.L_x_274) ;  /* 0xfffffffc00fc7947 */ /* 0x000fc0000383ffff */
[----:B------:R-:W-:-:S00]  /*9700*/  NOP ;  /* 0x0000000000007918 */ /* 0x000fc00000000000 */
[----:B------:R-:W-:-:S00]  /*9710*/  NOP ;  /* 0x0000000000007918 */ /* 0x000fc00000000000 */
[----:B------:R-:W-:-:S00]  /*9720*/  NOP ;  /* 0x0000000000007918 */ /* 0x000fc00000000000 */
[----:B------:R-:W-:-:S00]  /*9730*/  NOP ;  /* 0x0000000000007918 */ /* 0x000fc00000000000 */
[----:B------:R-:W-:-:S00]  /*9740*/  NOP ;  /* 0x0000000000007918 */ /* 0x000fc00000000000 */
[----:B------:R-:W-:-:S00]  /*9750*/  NOP ;  /* 0x0000000000007918 */ /* 0x000fc00000000000 */
[----:B------:R-:W-:-:S00]  /*9760*/  NOP ;  /* 0x0000000000007918 */ /* 0x000fc00000000000 */
[----:B------:R-:W-:-:S00]  /*9770*/  NOP ;  /* 0x0000000000007918 */ /* 0x000fc00000000000 */
.L_x_275:


//--------------------- .nv.global.init           --------------------------
	.section	.nv.global.init,"aw",@progbits
.nv.global.init:
	.type		$str$22,@object
	.size		$str$22,($str$23 - $str$22)
$str$22:
        /*0000*/ 	.byte	0x6b, 0x5f, 0x74, 0x69, 0x6c, 0x65, 0x5f, 0x63, 0x6f, 0x75, 0x6e, 0x74, 0x20, 0x3e, 0x3d, 0x20
        /*0010*/ 	.byte	0x31, 0x00
	.type		$str$23,@object
	.size		$str$23,(__unnamed_1 - $str$23)
$str$23:
        /*0012*/ 	.byte	0x2f, 0x74, 0x6d, 0x70, 0x2f, 0x63, 0x75, 0x74, 0x6c, 0x61, 0x73, 0x73, 0x5f, 0x73, 0x77, 0x65
        /*0022*/ 	.byte	0x65, 0x70, 0x5f, 0x73, 0x72, 0x63, 0x2f, 0x69, 0x6e, 0x63, 0x6c, 0x75, 0x64, 0x65, 0x2f, 0x63
        /*0032*/ 	.byte	0x75, 0x74, 0x6c, 0x61, 0x73, 0x73, 0x2f, 0x67, 0x65, 0x6d, 0x6d, 0x2f, 0x63, 0x6f, 0x6c, 0x6c
        /*0042*/ 	.byte	0x65, 0x63, 0x74, 0x69, 0x76, 0x65, 0x2f, 0x73, 0x6d, 0x39, 0x30, 0x5f, 0x6d, 0x6d, 0x61, 0x5f
        /*0052*/ 	.byte	0x74, 0x6d, 0x61, 0x5f, 0x67, 0x6d, 0x6d, 0x61, 0x5f, 0x73, 0x73, 0x5f, 0x77, 0x61, 0x72, 0x70
        /*0062*/ 	.byte	0x73, 0x70, 0x65, 0x63, 0x69, 0x61, 0x6c, 0x69, 0x7a, 0x65, 0x64, 0x2e, 0x68, 0x70, 0x70, 0x00
	.type		__unnamed_1,@object
	.size		__unnamed_1,(.L_0 - __unnamed_1)
__unnamed_1:
        /*0072*/ 	.byte	0x76, 0x6f, 0x69, 0x64, 0x20, 0x63, 0x75, 0x74, 0x6c, 0x61, 0x73, 0x73, 0x3a, 0x3a, 0x67, 0x65
        /* <DEDUP_REMOVED lines=171> */
        /*0b32*/ 	.byte	0x74, 0x65, 0x3a, 0x3a, 0x69, 0x64, 0x65, 0x6e, 0x74, 0x69, 0x74, 0x79, 0x5d, 0x00
.L_0:


//--------------------- .nv.shared._ZN7cutlass13device_kernelINS_4gemm6kernel13GemmUniversalIN4cute5tupleIJiiiiEEENS1_10collective13CollectiveMmaINS1_34MainloopSm90TmaGmmaWarpSpecializedILi26ENS5_IJNS4_1CILi1EEESB_SB_EEENS1_35KernelTmaWarpSpecializedCooperativeEEENS5_IJNSA_ILi192EEENSA_ILi80EEENSA_ILi32EEEEEEaNS5_IJlSB_lEEEaSJ_NS4_8TiledMMAINS4_8MMA_AtomIJNS4_4SM904GMMA26MMA_64x16x32_S32S8S8_SS_TNEEEENS4_6LayoutINS5_IJNSA_ILi2EEESB_SB_EEENS5_IJSB_NSA_ILi0EEEST_EEEEENS5_IJNS4_10UnderscoreESW_SW_EEEEENS4_13SM90_TMA_LOADENS4_14ComposedLayoutINS4_7SwizzleILi1ELi4ELi3EEENS4_18smem_ptr_flag_bitsILi8EEENSQ_INS5_IJNSA_ILi8EEESH_EEENS5_IJSH_SB_EEEEEEEvNS4_8identityESZ_S19_vS1A_EENS_8epilogue10collective6detail29Sm90TmaWarpSpecializedAdapterINS1D_15DefaultEpilogueIaSJ_SJ_NS1C_6thread17LinearCombinationIaLi1EiiLNS1H_9ScaleType4KindE0ELNS_15FloatRoundStyleE2EaEENS1_15EpilogueDefaultEEEEEvvEEEEvNT_6ParamsE --------------------------
	.section	.nv.shared._ZN7cutlass13device_kernelINS_4gemm6kernel13GemmUniversalIN4cute5tupleIJiiiiEEENS1_10collective13CollectiveMmaINS1_34MainloopSm90TmaGmmaWarpSpecializedILi26ENS5_IJNS4_1CILi1EEESB_SB_EEENS1_35KernelTmaWarpSpecializedCooperativeEEENS5_IJNSA_ILi192EEENSA_ILi80EEENSA_ILi32EEEEEEaNS5_IJlSB_lEEEaSJ_NS4_8TiledMMAINS4_8MMA_AtomIJNS4_4SM904GMMA26MMA_64x16x32_S32S8S8_SS_TNEEEENS4_6LayoutINS5_IJNSA_ILi2EEESB_SB_EEENS5_IJSB_NSA_ILi0EEEST_EEEEENS5_IJNS4_10UnderscoreESW_SW_EEEEENS4_13SM90_TMA_LOADENS4_14ComposedLayoutINS4_7SwizzleILi1ELi4ELi3EEENS4_18smem_ptr_flag_bitsILi8EEENSQ_INS5_IJNSA_ILi8EEESH_EEENS5_IJSH_SB_EEEEEEEvNS4_8identityESZ_S19_vS1A_EENS_8epilogue10collective6detail29Sm90TmaWarpSpecializedAdapterINS1D_15DefaultEpilogueIaSJ_SJ_NS1C_6thread17LinearCombinationIaLi1EiiLNS1H_9ScaleType4KindE0ELNS_15FloatRoundStyleE2EaEENS1_15EpilogueDefaultEEEEEvvEEEEvNT_6ParamsE,"aw",@nobits
	.sectionflags	@""
	.align	16
	.zero		1024


//--------------------- .nv.shared.reserved.0     --------------------------
	.section	.nv.shared.reserved.0,"aw",@nobits
	.weak		__nv_reservedSMEM_offset_0_alias
	.size		__nv_reservedSMEM_offset_0_alias, 0, 0
	.other		__nv_reservedSMEM_offset_0_alias,@"STO_CUDA_RESERVED_SHARED STV_DEFAULT"
__nv_reservedSMEM_offset_0_alias:
	.zero		0


//--------------------- .nv.global                --------------------------
	.section	.nv.global,"aw",@nobits
.nv.global:
	.type		_ZN39_INTERNAL_d37a4c51_4_k_cu_dc917800_70504cute1_E,@object
	.size		_ZN39_INTERNAL_d37a4c51_4_k_cu_dc917800_70504cute1_E,(_ZN39_INTERNAL_d37a4c51_4_k_cu_dc917800_70504cuda3std3__45__cpo6cbeginE - _ZN39_INTERNAL_d37a4c51_4_k_cu_dc917800_70504cute1_E)
_ZN39_INTERNAL_d37a4c51_4_k_cu_dc917800_70504cute1_E:
	.zero		1
	.type		_ZN39_INTERNAL_d37a4c51_4_k_cu_dc917800_70504cuda3std3__45__cpo6cbeginE,@object
	.size		_ZN39_INTERNAL_d37a4c51_4_k_cu_dc917800_70504cuda3std3__45__cpo6cbeginE,(_ZN39_INTERNAL_d37a4c51_4_k_cu_dc917800_70504cuda3std3__48in_placeE - _ZN39_INTERNAL_d37a4c51_4_k_cu_dc917800_70504cuda3std3__45__cpo6cbeginE)
_ZN39_INTERNAL_d37a4c51_4_k_cu_dc917800_70504cuda3std3__45__cpo6cbeginE:
	.zero		1
	.type		_ZN39_INTERNAL_d37a4c51_4_k_cu_dc917800_70504cuda3std3__48in_placeE,@object
	.size		_ZN39_INTERNAL_d37a4c51_4_k_cu_dc917800_70504cuda3std3__48in_placeE,(_ZN39_INTERNAL_d37a4c51_4_k_cu_dc917800_70504cuda3std6ranges3__45__cpo9iter_moveE - _ZN39_INTERNAL_d37a4c51_4_k_cu_dc917800_70504cuda3std3__48in_placeE)
_ZN39_INTERNAL_d37a4c51_4_k_cu_dc917800_70504cuda3std3__48in_placeE:
	.zero		1
	.type		_ZN39_INTERNAL_d37a4c51_4_k_cu_dc917800_70504cuda3std6ranges3__45__cpo9iter_moveE,@object
	.size		_ZN39_INTERNAL_d37a4c51_4_k_cu_dc917800_70504cuda3std6ranges3__45__cpo9iter_moveE,(_ZN39_INTERNAL_d37a4c51_4_k_cu_dc917800_70504cuda3std3__45__cpo5beginE - _ZN39_INTERNAL_d37a4c51_4_k_cu_dc917800_70504cuda3std6ranges3__45__cpo9iter_moveE)
_ZN39_INTERNAL_d37a4c51_4_k_cu_dc917800_70504cuda3std6ranges3__45__cpo9iter_moveE:
	.zero		1
	.type		_ZN39_INTERNAL_d37a4c51_4_k_cu_dc917800_70504cuda3std3__45__cpo5beginE,@object
	.size		_ZN39_INTERNAL_d37a4c51_4_k_cu_dc917800_70504cuda3std3__45__cpo5beginE,(_ZN39_INTERNAL_d37a4c51_4_k_cu_dc917800_70504cuda3std3__441_GLOBAL__N__d37a4c51_4_k_cu_dc917800_70506ignoreE - _ZN39_INTERNAL_d37a4c51_4_k_cu_dc917800_70504cuda3std3__45__cpo5beginE)
_ZN39_INTERNAL_d37a4c51_4_k_cu_dc917800_70504cuda3std3__45__cpo5beginE:
	.zero		1
	.type		_ZN39_INTERNAL_d37a4c51_4_k_cu_dc917800_70504cuda3std3__441_GLOBAL__N__d37a4c51_4_k_cu_dc917800_70506ignoreE,@object
	.size		_ZN39_INTERNAL_d37a4c51_4_k_cu_dc917800_70504cuda3std3__441_GLOBAL__N__d37a4c51_4_k_cu_dc917800_70506ignoreE,(_ZN39_INTERNAL_d37a4c51_4_k_cu_dc917800_70504cute7productE - _ZN39_INTERNAL_d37a4c51_4_k_cu_dc917800_70504cuda3std3__441_GLOBAL__N__d37a4c51_4_k_cu_dc917800_70506ignoreE)
_ZN39_INTERNAL_d37a4c51_4_k_cu_dc917800_70504cuda3std3__441_GLOBAL__N__d37a4c51_4_k_cu_dc917800_70506ignoreE:
	.zero		1
	.type		_ZN39_INTERNAL_d37a4c51_4_k_cu_dc917800_70504cute7productE,@object
	.size		_ZN39_INTERNAL_d37a4c51_4_k_cu_dc917800_70504cute7productE,(_ZN39_INTERNAL_d37a4c51_4_k_cu_dc917800_70504cuda3std3__45__cpo3endE - _ZN39_INTERNAL_d37a4c51_4_k_cu_dc917800_70504cute7productE)
_ZN39_INTERNAL_d37a4c51_4_k_cu_dc917800_70504cute7productE:
	.zero		1
	.type		_ZN39_INTERNAL_d37a4c51_4_k_cu_dc917800_70504cuda3std3__45__cpo3endE,@object
	.size		_ZN39_INTERNAL_d37a4c51_4_k_cu_dc917800_70504cuda3std3__45__cpo3endE,(_ZN39_INTERNAL_d37a4c51_4_k_cu_dc917800_70504cuda3std3__419piecewise_constructE - _ZN39_INTERNAL_d37a4c51_4_k_cu_dc917800_70504cuda3std3__45__cpo3endE)
_ZN39_INTERNAL_d37a4c51_4_k_cu_dc917800_70504cuda3std3__45__cpo3endE:
	.zero		1
	.type		_ZN39_INTERNAL_d37a4c51_4_k_cu_dc917800_70504cuda3std3__419piecewise_constructE,@object
	.size		_ZN39_INTERNAL_d37a4c51_4_k_cu_dc917800_70504cuda3std3__419piecewise_constructE,(_ZN39_INTERNAL_d37a4c51_4_k_cu_dc917800_70504cuda3std3__45__cpo4cendE - _ZN39_INTERNAL_d37a4c51_4_k_cu_dc917800_70504cuda3std3__419piecewise_constructE)
_ZN39_INTERNAL_d37a4c51_4_k_cu_dc917800_70504cuda3std3__419piecewise_constructE:
	.zero		1
	.type		_ZN39_INTERNAL_d37a4c51_4_k_cu_dc917800_70504cuda3std3__45__cpo4cendE,@object
	.size		_ZN39_INTERNAL_d37a4c51_4_k_cu_dc917800_70504cuda3std3__45__cpo4cendE,(_ZN39_INTERNAL_d37a4c51_4_k_cu_dc917800_70504cuda3std6ranges3__45__cpo4swapE - _ZN39_INTERNAL_d37a4c51_4_k_cu_dc917800_70504cuda3std3__45__cpo4cendE)
_ZN39_INTERNAL_d37a4c51_4_k_cu_dc917800_70504cuda3std3__45__cpo4cendE:
	.zero		1
	.type		_ZN39_INTERNAL_d37a4c51_4_k_cu_dc917800_70504cuda3std6ranges3__45__cpo4swapE,@object
	.size		_ZN39_INTERNAL_d37a4c51_4_k_cu_dc917800_70504cuda3std6ranges3__45__cpo4swapE,(.L_8 - _ZN39_INTERNAL_d37a4c51_4_k_cu_dc917800_70504cuda3std6ranges3__45__cpo4swapE)
_ZN39_INTERNAL_d37a4c51_4_k_cu_dc917800_70504cuda3std6ranges3__45__cpo4swapE:
	.zero		1
.L_8:


//--------------------- .nv.constant0._ZN7cutlass13device_kernelINS_4gemm6kernel13GemmUniversalIN4cute5tupleIJiiiiEEENS1_10collective13CollectiveMmaINS1_34MainloopSm90TmaGmmaWarpSpecializedILi26ENS5_IJNS4_1CILi1EEESB_SB_EEENS1_35KernelTmaWarpSpecializedCooperativeEEENS5_IJNSA_ILi192EEENSA_ILi80EEENSA_ILi32EEEEEEaNS5_IJlSB_lEEEaSJ_NS4_8TiledMMAINS4_8MMA_AtomIJNS4_4SM904GMMA26MMA_64x16x32_S32S8S8_SS_TNEEEENS4_6LayoutINS5_IJNSA_ILi2EEESB_SB_EEENS5_IJSB_NSA_ILi0EEEST_EEEEENS5_IJNS4_10UnderscoreESW_SW_EEEEENS4_13SM90_TMA_LOADENS4_14ComposedLayoutINS4_7SwizzleILi1ELi4ELi3EEENS4_18smem_ptr_flag_bitsILi8EEENSQ_INS5_IJNSA_ILi8EEESH_EEENS5_IJSH_SB_EEEEEEEvNS4_8identityESZ_S19_vS1A_EENS_8epilogue10collective6detail29Sm90TmaWarpSpecializedAdapterINS1D_15DefaultEpilogueIaSJ_SJ_NS1C_6thread17LinearCombinationIaLi1EiiLNS1H_9ScaleType4KindE0ELNS_15FloatRoundStyleE2EaEENS1_15EpilogueDefaultEEEEEvvEEEEvNT_6ParamsE --------------------------
	.section	.nv.constant0._ZN7cutlass13device_kernelINS_4gemm6kernel13GemmUniversalIN4cute5tupleIJiiiiEEENS1_10collective13CollectiveMmaINS1_34MainloopSm90TmaGmmaWarpSpecializedILi26ENS5_IJNS4_1CILi1EEESB_SB_EEENS1_35KernelTmaWarpSpecializedCooperativeEEENS5_IJNSA_ILi192EEENSA_ILi80EEENSA_ILi32EEEEEEaNS5_IJlSB_lEEEaSJ_NS4_8TiledMMAINS4_8MMA_AtomIJNS4_4SM904GMMA26MMA_64x16x32_S32S8S8_SS_TNEEEENS4_6LayoutINS5_IJNSA_ILi2EEESB_SB_EEENS5_IJSB_NSA_ILi0EEEST_EEEEENS5_IJNS4_10UnderscoreESW_SW_EEEEENS4_13SM90_TMA_LOADENS4_14ComposedLayoutINS4_7SwizzleILi1ELi4ELi3EEENS4_18smem_ptr_flag_bitsILi8EEENSQ_INS5_IJNSA_ILi8EEESH_EEENS5_IJSH_SB_EEEEEEEvNS4_8identityESZ_S19_vS1A_EENS_8epilogue10collective6detail29Sm90TmaWarpSpecializedAdapterINS1D_15DefaultEpilogueIaSJ_SJ_NS1C_6thread17LinearCombinationIaLi1EiiLNS1H_9ScaleType4KindE0ELNS_15FloatRoundStyleE2EaEENS1_15EpilogueDefaultEEEEEvvEEEEvNT_6ParamsE,"a",@progbits
	.sectionflags	@""
	.align	4
.nv.constant0._ZN7cutlass13device_kernelINS_4gemm6kernel13GemmUniversalIN4cute5tupleIJiiiiEEENS1_10collective13CollectiveMmaINS1_34MainloopSm90TmaGmmaWarpSpecializedILi26ENS5_IJNS4_1CILi1EEESB_SB_EEENS1_35KernelTmaWarpSpecializedCooperativeEEENS5_IJNSA_ILi192EEENSA_ILi80EEENSA_ILi32EEEEEEaNS5_IJlSB_lEEEaSJ_NS4_8TiledMMAINS4_8MMA_AtomIJNS4_4SM904GMMA26MMA_64x16x32_S32S8S8_SS_TNEEEENS4_6LayoutINS5_IJNSA_ILi2EEESB_SB_EEENS5_IJSB_NSA_ILi0EEEST_EEEEENS5_IJNS4_10UnderscoreESW_SW_EEEEENS4_13SM90_TMA_LOADENS4_14ComposedLayoutINS4_7SwizzleILi1ELi4ELi3EEENS4_18smem_ptr_flag_bitsILi8EEENSQ_INS5_IJNSA_ILi8EEESH_EEENS5_IJSH_SB_EEEEEEEvNS4_8identityESZ_S19_vS1A_EENS_8epilogue10collective6detail29Sm90TmaWarpSpecializedAdapterINS1D_15DefaultEpilogueIaSJ_SJ_NS1C_6thread17LinearCombinationIaLi1EiiLNS1H_9ScaleType4KindE0ELNS_15FloatRoundStyleE2EaEENS1_15EpilogueDefaultEEEEEvvEEEEvNT_6ParamsE:
	.zero		1664


//--------------------- SYMBOLS --------------------------

	.type		.nv.reservedSmem.offset0,@object
	.size		.nv.reservedSmem.offset0,0x4
	.type		__assertfail,@function
